//
// Generated by NVIDIA NVVM Compiler
//
// Compiler Build ID: CL-36424714
// Cuda compilation tools, release 13.0, V13.0.88
// Based on NVVM 20.0.0
//

.version 9.0
.target sm_100
.address_size 64

	// .globl	_Z18cholesky_gpu_naivejPKfPf

.visible .entry _Z18cholesky_gpu_naivejPKfPf(
	.param .u32 _Z18cholesky_gpu_naivejPKfPf_param_0,
	.param .u64 .ptr .align 1 _Z18cholesky_gpu_naivejPKfPf_param_1,
	.param .u64 .ptr .align 1 _Z18cholesky_gpu_naivejPKfPf_param_2
)
{
	.reg .pred 	%p<47>;
	.reg .b32 	%r<184>;
	.reg .b32 	%f<237>;
	.reg .b64 	%rd<199>;

	ld.param.u32 	%r52, [_Z18cholesky_gpu_naivejPKfPf_param_0];
	ld.param.u64 	%rd3, [_Z18cholesky_gpu_naivejPKfPf_param_1];
	ld.param.u64 	%rd4, [_Z18cholesky_gpu_naivejPKfPf_param_2];
	cvta.to.global.u64 	%rd1, %rd4;
	cvta.to.global.u64 	%rd2, %rd3;
	setp.eq.s32 	%p1, %r52, 0;
	@%p1 bra 	$L__BB0_39;
	mov.u32 	%r1, %tid.x;
	and.b32  	%r2, %r1, 31;
	not.b32 	%r3, %r1;
	add.s32 	%r4, %r1, 256;
	mov.b32 	%r170, 0;
$L__BB0_2:
	add.s32 	%r6, %r170, %r3;
	shr.u32 	%r54, %r6, 5;
	add.s32 	%r7, %r54, 1;
	and.b32  	%r8, %r7, 7;
	and.b32  	%r9, %r7, 15;
	setp.eq.s32 	%p2, %r170, 0;
	@%p2 bra 	$L__BB0_22;
	mul.lo.s32 	%r10, %r170, %r52;
	add.s32 	%r11, %r1, %r10;
	mov.b32 	%r171, 0;
$L__BB0_4:
	add.s32 	%r13, %r171, %r3;
	shr.u32 	%r56, %r13, 5;
	add.s32 	%r14, %r56, 1;
	and.b32  	%r15, %r14, 7;
	and.b32  	%r16, %r14, 15;
	setp.ge.u32 	%p3, %r1, %r171;
	mov.f32 	%f228, 0f00000000;
	@%p3 bra 	$L__BB0_19;
	mul.lo.s32 	%r17, %r171, %r52;
	setp.lt.u32 	%p4, %r13, 480;
	mov.f32 	%f228, 0f00000000;
	mov.u32 	%r177, %r1;
	@%p4 bra 	$L__BB0_9;
	add.s32 	%r174, %r1, %r17;
	and.b32  	%r57, %r14, 268435440;
	neg.s32 	%r172, %r57;
	mov.f32 	%f228, 0f00000000;
	mov.u32 	%r173, %r11;
	mov.u32 	%r175, %r4;
$L__BB0_7:
	.pragma "nounroll";
	mul.wide.u32 	%rd5, %r173, 4;
	add.s64 	%rd6, %rd1, %rd5;
	ld.global.f32 	%f35, [%rd6];
	mul.wide.u32 	%rd7, %r174, 4;
	add.s64 	%rd8, %rd1, %rd7;
	ld.global.f32 	%f36, [%rd8];
	fma.rn.f32 	%f37, %f35, %f36, %f228;
	add.s32 	%r58, %r173, 32;
	mul.wide.u32 	%rd9, %r58, 4;
	add.s64 	%rd10, %rd1, %rd9;
	ld.global.f32 	%f38, [%rd10];
	add.s32 	%r59, %r174, 32;
	mul.wide.u32 	%rd11, %r59, 4;
	add.s64 	%rd12, %rd1, %rd11;
	ld.global.f32 	%f39, [%rd12];
	fma.rn.f32 	%f40, %f38, %f39, %f37;
	add.s32 	%r60, %r173, 64;
	mul.wide.u32 	%rd13, %r60, 4;
	add.s64 	%rd14, %rd1, %rd13;
	ld.global.f32 	%f41, [%rd14];
	add.s32 	%r61, %r174, 64;
	mul.wide.u32 	%rd15, %r61, 4;
	add.s64 	%rd16, %rd1, %rd15;
	ld.global.f32 	%f42, [%rd16];
	fma.rn.f32 	%f43, %f41, %f42, %f40;
	add.s32 	%r62, %r173, 96;
	mul.wide.u32 	%rd17, %r62, 4;
	add.s64 	%rd18, %rd1, %rd17;
	ld.global.f32 	%f44, [%rd18];
	add.s32 	%r63, %r174, 96;
	mul.wide.u32 	%rd19, %r63, 4;
	add.s64 	%rd20, %rd1, %rd19;
	ld.global.f32 	%f45, [%rd20];
	fma.rn.f32 	%f46, %f44, %f45, %f43;
	add.s32 	%r64, %r173, 128;
	mul.wide.u32 	%rd21, %r64, 4;
	add.s64 	%rd22, %rd1, %rd21;
	ld.global.f32 	%f47, [%rd22];
	add.s32 	%r65, %r174, 128;
	mul.wide.u32 	%rd23, %r65, 4;
	add.s64 	%rd24, %rd1, %rd23;
	ld.global.f32 	%f48, [%rd24];
	fma.rn.f32 	%f49, %f47, %f48, %f46;
	add.s32 	%r66, %r173, 160;
	mul.wide.u32 	%rd25, %r66, 4;
	add.s64 	%rd26, %rd1, %rd25;
	ld.global.f32 	%f50, [%rd26];
	add.s32 	%r67, %r174, 160;
	mul.wide.u32 	%rd27, %r67, 4;
	add.s64 	%rd28, %rd1, %rd27;
	ld.global.f32 	%f51, [%rd28];
	fma.rn.f32 	%f52, %f50, %f51, %f49;
	add.s32 	%r68, %r173, 192;
	mul.wide.u32 	%rd29, %r68, 4;
	add.s64 	%rd30, %rd1, %rd29;
	ld.global.f32 	%f53, [%rd30];
	add.s32 	%r69, %r174, 192;
	mul.wide.u32 	%rd31, %r69, 4;
	add.s64 	%rd32, %rd1, %rd31;
	ld.global.f32 	%f54, [%rd32];
	fma.rn.f32 	%f55, %f53, %f54, %f52;
	add.s32 	%r70, %r173, 224;
	mul.wide.u32 	%rd33, %r70, 4;
	add.s64 	%rd34, %rd1, %rd33;
	ld.global.f32 	%f56, [%rd34];
	add.s32 	%r71, %r174, 224;
	mul.wide.u32 	%rd35, %r71, 4;
	add.s64 	%rd36, %rd1, %rd35;
	ld.global.f32 	%f57, [%rd36];
	fma.rn.f32 	%f58, %f56, %f57, %f55;
	add.s32 	%r72, %r173, 256;
	mul.wide.u32 	%rd37, %r72, 4;
	add.s64 	%rd38, %rd1, %rd37;
	ld.global.f32 	%f59, [%rd38];
	add.s32 	%r73, %r174, 256;
	mul.wide.u32 	%rd39, %r73, 4;
	add.s64 	%rd40, %rd1, %rd39;
	ld.global.f32 	%f60, [%rd40];
	fma.rn.f32 	%f61, %f59, %f60, %f58;
	add.s32 	%r74, %r173, 288;
	mul.wide.u32 	%rd41, %r74, 4;
	add.s64 	%rd42, %rd1, %rd41;
	ld.global.f32 	%f62, [%rd42];
	add.s32 	%r75, %r174, 288;
	mul.wide.u32 	%rd43, %r75, 4;
	add.s64 	%rd44, %rd1, %rd43;
	ld.global.f32 	%f63, [%rd44];
	fma.rn.f32 	%f64, %f62, %f63, %f61;
	add.s32 	%r76, %r173, 320;
	mul.wide.u32 	%rd45, %r76, 4;
	add.s64 	%rd46, %rd1, %rd45;
	ld.global.f32 	%f65, [%rd46];
	add.s32 	%r77, %r174, 320;
	mul.wide.u32 	%rd47, %r77, 4;
	add.s64 	%rd48, %rd1, %rd47;
	ld.global.f32 	%f66, [%rd48];
	fma.rn.f32 	%f67, %f65, %f66, %f64;
	add.s32 	%r78, %r173, 352;
	mul.wide.u32 	%rd49, %r78, 4;
	add.s64 	%rd50, %rd1, %rd49;
	ld.global.f32 	%f68, [%rd50];
	add.s32 	%r79, %r174, 352;
	mul.wide.u32 	%rd51, %r79, 4;
	add.s64 	%rd52, %rd1, %rd51;
	ld.global.f32 	%f69, [%rd52];
	fma.rn.f32 	%f70, %f68, %f69, %f67;
	add.s32 	%r80, %r173, 384;
	mul.wide.u32 	%rd53, %r80, 4;
	add.s64 	%rd54, %rd1, %rd53;
	ld.global.f32 	%f71, [%rd54];
	add.s32 	%r81, %r174, 384;
	mul.wide.u32 	%rd55, %r81, 4;
	add.s64 	%rd56, %rd1, %rd55;
	ld.global.f32 	%f72, [%rd56];
	fma.rn.f32 	%f73, %f71, %f72, %f70;
	add.s32 	%r82, %r173, 416;
	mul.wide.u32 	%rd57, %r82, 4;
	add.s64 	%rd58, %rd1, %rd57;
	ld.global.f32 	%f74, [%rd58];
	add.s32 	%r83, %r174, 416;
	mul.wide.u32 	%rd59, %r83, 4;
	add.s64 	%rd60, %rd1, %rd59;
	ld.global.f32 	%f75, [%rd60];
	fma.rn.f32 	%f76, %f74, %f75, %f73;
	add.s32 	%r84, %r173, 448;
	mul.wide.u32 	%rd61, %r84, 4;
	add.s64 	%rd62, %rd1, %rd61;
	ld.global.f32 	%f77, [%rd62];
	add.s32 	%r85, %r174, 448;
	mul.wide.u32 	%rd63, %r85, 4;
	add.s64 	%rd64, %rd1, %rd63;
	ld.global.f32 	%f78, [%rd64];
	fma.rn.f32 	%f79, %f77, %f78, %f76;
	add.s32 	%r86, %r173, 480;
	mul.wide.u32 	%rd65, %r86, 4;
	add.s64 	%rd66, %rd1, %rd65;
	ld.global.f32 	%f80, [%rd66];
	add.s32 	%r87, %r174, 480;
	mul.wide.u32 	%rd67, %r87, 4;
	add.s64 	%rd68, %rd1, %rd67;
	ld.global.f32 	%f81, [%rd68];
	fma.rn.f32 	%f228, %f80, %f81, %f79;
	add.s32 	%r175, %r175, 512;
	add.s32 	%r174, %r174, 512;
	add.s32 	%r173, %r173, 512;
	add.s32 	%r172, %r172, 16;
	setp.ne.s32 	%p5, %r172, 0;
	@%p5 bra 	$L__BB0_7;
	add.s32 	%r177, %r175, -256;
$L__BB0_9:
	setp.eq.s32 	%p6, %r16, 0;
	@%p6 bra 	$L__BB0_19;
	setp.lt.u32 	%p7, %r16, 8;
	@%p7 bra 	$L__BB0_12;
	add.s32 	%r88, %r177, %r10;
	mul.wide.u32 	%rd69, %r88, 4;
	add.s64 	%rd70, %rd1, %rd69;
	ld.global.f32 	%f83, [%rd70];
	add.s32 	%r89, %r177, %r17;
	mul.wide.u32 	%rd71, %r89, 4;
	add.s64 	%rd72, %rd1, %rd71;
	ld.global.f32 	%f84, [%rd72];
	fma.rn.f32 	%f85, %f83, %f84, %f228;
	add.s32 	%r90, %r88, 32;
	mul.wide.u32 	%rd73, %r90, 4;
	add.s64 	%rd74, %rd1, %rd73;
	ld.global.f32 	%f86, [%rd74];
	add.s32 	%r91, %r89, 32;
	mul.wide.u32 	%rd75, %r91, 4;
	add.s64 	%rd76, %rd1, %rd75;
	ld.global.f32 	%f87, [%rd76];
	fma.rn.f32 	%f88, %f86, %f87, %f85;
	add.s32 	%r92, %r88, 64;
	mul.wide.u32 	%rd77, %r92, 4;
	add.s64 	%rd78, %rd1, %rd77;
	ld.global.f32 	%f89, [%rd78];
	add.s32 	%r93, %r89, 64;
	mul.wide.u32 	%rd79, %r93, 4;
	add.s64 	%rd80, %rd1, %rd79;
	ld.global.f32 	%f90, [%rd80];
	fma.rn.f32 	%f91, %f89, %f90, %f88;
	add.s32 	%r94, %r88, 96;
	mul.wide.u32 	%rd81, %r94, 4;
	add.s64 	%rd82, %rd1, %rd81;
	ld.global.f32 	%f92, [%rd82];
	add.s32 	%r95, %r89, 96;
	mul.wide.u32 	%rd83, %r95, 4;
	add.s64 	%rd84, %rd1, %rd83;
	ld.global.f32 	%f93, [%rd84];
	fma.rn.f32 	%f94, %f92, %f93, %f91;
	add.s32 	%r96, %r88, 128;
	mul.wide.u32 	%rd85, %r96, 4;
	add.s64 	%rd86, %rd1, %rd85;
	ld.global.f32 	%f95, [%rd86];
	add.s32 	%r97, %r89, 128;
	mul.wide.u32 	%rd87, %r97, 4;
	add.s64 	%rd88, %rd1, %rd87;
	ld.global.f32 	%f96, [%rd88];
	fma.rn.f32 	%f97, %f95, %f96, %f94;
	add.s32 	%r98, %r88, 160;
	mul.wide.u32 	%rd89, %r98, 4;
	add.s64 	%rd90, %rd1, %rd89;
	ld.global.f32 	%f98, [%rd90];
	add.s32 	%r99, %r89, 160;
	mul.wide.u32 	%rd91, %r99, 4;
	add.s64 	%rd92, %rd1, %rd91;
	ld.global.f32 	%f99, [%rd92];
	fma.rn.f32 	%f100, %f98, %f99, %f97;
	add.s32 	%r100, %r88, 192;
	mul.wide.u32 	%rd93, %r100, 4;
	add.s64 	%rd94, %rd1, %rd93;
	ld.global.f32 	%f101, [%rd94];
	add.s32 	%r101, %r89, 192;
	mul.wide.u32 	%rd95, %r101, 4;
	add.s64 	%rd96, %rd1, %rd95;
	ld.global.f32 	%f102, [%rd96];
	fma.rn.f32 	%f103, %f101, %f102, %f100;
	add.s32 	%r102, %r88, 224;
	mul.wide.u32 	%rd97, %r102, 4;
	add.s64 	%rd98, %rd1, %rd97;
	ld.global.f32 	%f104, [%rd98];
	add.s32 	%r103, %r89, 224;
	mul.wide.u32 	%rd99, %r103, 4;
	add.s64 	%rd100, %rd1, %rd99;
	ld.global.f32 	%f105, [%rd100];
	fma.rn.f32 	%f228, %f104, %f105, %f103;
	add.s32 	%r177, %r177, 256;
$L__BB0_12:
	setp.eq.s32 	%p8, %r15, 0;
	@%p8 bra 	$L__BB0_19;
	and.b32  	%r32, %r14, 3;
	setp.lt.u32 	%p9, %r15, 4;
	@%p9 bra 	$L__BB0_15;
	add.s32 	%r104, %r177, %r10;
	mul.wide.u32 	%rd101, %r104, 4;
	add.s64 	%rd102, %rd1, %rd101;
	ld.global.f32 	%f107, [%rd102];
	add.s32 	%r105, %r177, %r17;
	mul.wide.u32 	%rd103, %r105, 4;
	add.s64 	%rd104, %rd1, %rd103;
	ld.global.f32 	%f108, [%rd104];
	fma.rn.f32 	%f109, %f107, %f108, %f228;
	add.s32 	%r106, %r104, 32;
	mul.wide.u32 	%rd105, %r106, 4;
	add.s64 	%rd106, %rd1, %rd105;
	ld.global.f32 	%f110, [%rd106];
	add.s32 	%r107, %r105, 32;
	mul.wide.u32 	%rd107, %r107, 4;
	add.s64 	%rd108, %rd1, %rd107;
	ld.global.f32 	%f111, [%rd108];
	fma.rn.f32 	%f112, %f110, %f111, %f109;
	add.s32 	%r108, %r104, 64;
	mul.wide.u32 	%rd109, %r108, 4;
	add.s64 	%rd110, %rd1, %rd109;
	ld.global.f32 	%f113, [%rd110];
	add.s32 	%r109, %r105, 64;
	mul.wide.u32 	%rd111, %r109, 4;
	add.s64 	%rd112, %rd1, %rd111;
	ld.global.f32 	%f114, [%rd112];
	fma.rn.f32 	%f115, %f113, %f114, %f112;
	add.s32 	%r110, %r104, 96;
	mul.wide.u32 	%rd113, %r110, 4;
	add.s64 	%rd114, %rd1, %rd113;
	ld.global.f32 	%f116, [%rd114];
	add.s32 	%r111, %r105, 96;
	mul.wide.u32 	%rd115, %r111, 4;
	add.s64 	%rd116, %rd1, %rd115;
	ld.global.f32 	%f117, [%rd116];
	fma.rn.f32 	%f228, %f116, %f117, %f115;
	add.s32 	%r177, %r177, 128;
$L__BB0_15:
	setp.eq.s32 	%p10, %r32, 0;
	@%p10 bra 	$L__BB0_19;
	add.s32 	%r35, %r177, %r10;
	mul.wide.u32 	%rd117, %r35, 4;
	add.s64 	%rd118, %rd1, %rd117;
	ld.global.f32 	%f118, [%rd118];
	add.s32 	%r36, %r177, %r17;
	mul.wide.u32 	%rd119, %r36, 4;
	add.s64 	%rd120, %rd1, %rd119;
	ld.global.f32 	%f119, [%rd120];
	fma.rn.f32 	%f228, %f118, %f119, %f228;
	setp.eq.s32 	%p11, %r32, 1;
	@%p11 bra 	$L__BB0_19;
	add.s32 	%r112, %r35, 32;
	mul.wide.u32 	%rd121, %r112, 4;
	add.s64 	%rd122, %rd1, %rd121;
	ld.global.f32 	%f120, [%rd122];
	add.s32 	%r113, %r36, 32;
	mul.wide.u32 	%rd123, %r113, 4;
	add.s64 	%rd124, %rd1, %rd123;
	ld.global.f32 	%f121, [%rd124];
	fma.rn.f32 	%f228, %f120, %f121, %f228;
	setp.eq.s32 	%p12, %r32, 2;
	@%p12 bra 	$L__BB0_19;
	add.s32 	%r114, %r35, 64;
	mul.wide.u32 	%rd125, %r114, 4;
	add.s64 	%rd126, %rd1, %rd125;
	ld.global.f32 	%f122, [%rd126];
	add.s32 	%r115, %r36, 64;
	mul.wide.u32 	%rd127, %r115, 4;
	add.s64 	%rd128, %rd1, %rd127;
	ld.global.f32 	%f123, [%rd128];
	fma.rn.f32 	%f228, %f122, %f123, %f228;
$L__BB0_19:
	setp.lt.u32 	%p13, %r2, 16;
	setp.lt.u32 	%p14, %r2, 8;
	setp.lt.u32 	%p15, %r2, 4;
	setp.lt.u32 	%p16, %r2, 2;
	setp.eq.s32 	%p17, %r2, 0;
	setp.ne.s32 	%p18, %r1, 31;
	mov.b32 	%r116, %f228;
	shfl.sync.up.b32	%r117|%p19, %r116, 1, 0, -1;
	mov.b32 	%f124, %r117;
	selp.f32 	%f125, 0f00000000, %f124, %p17;
	add.f32 	%f126, %f228, %f125;
	mov.b32 	%r118, %f126;
	shfl.sync.up.b32	%r119|%p20, %r118, 2, 0, -1;
	mov.b32 	%f127, %r119;
	selp.f32 	%f128, 0f00000000, %f127, %p16;
	add.f32 	%f129, %f126, %f128;
	mov.b32 	%r120, %f129;
	shfl.sync.up.b32	%r121|%p21, %r120, 4, 0, -1;
	mov.b32 	%f130, %r121;
	selp.f32 	%f131, 0f00000000, %f130, %p15;
	add.f32 	%f132, %f129, %f131;
	mov.b32 	%r122, %f132;
	shfl.sync.up.b32	%r123|%p22, %r122, 8, 0, -1;
	mov.b32 	%f133, %r123;
	selp.f32 	%f134, 0f00000000, %f133, %p14;
	add.f32 	%f135, %f132, %f134;
	mov.b32 	%r124, %f135;
	shfl.sync.up.b32	%r125|%p23, %r124, 16, 0, -1;
	mov.b32 	%f136, %r125;
	selp.f32 	%f137, 0f00000000, %f136, %p13;
	add.f32 	%f15, %f135, %f137;
	@%p18 bra 	$L__BB0_21;
	add.s32 	%r126, %r171, %r10;
	mul.wide.u32 	%rd129, %r126, 4;
	add.s64 	%rd130, %rd2, %rd129;
	ld.global.f32 	%f138, [%rd130];
	sub.f32 	%f139, %f138, %f15;
	mad.lo.s32 	%r127, %r171, %r52, %r171;
	mul.wide.u32 	%rd131, %r127, 4;
	add.s64 	%rd132, %rd1, %rd131;
	ld.global.f32 	%f140, [%rd132];
	div.rn.f32 	%f141, %f139, %f140;
	add.s64 	%rd133, %rd1, %rd129;
	st.global.f32 	[%rd133], %f141;
$L__BB0_21:
	add.s32 	%r171, %r171, 1;
	setp.ne.s32 	%p24, %r171, %r170;
	@%p24 bra 	$L__BB0_4;
$L__BB0_22:
	setp.ge.u32 	%p25, %r1, %r170;
	mov.f32 	%f236, 0f00000000;
	@%p25 bra 	$L__BB0_36;
	mul.lo.s32 	%r38, %r170, %r52;
	setp.lt.u32 	%p26, %r6, 480;
	mov.f32 	%f236, 0f00000000;
	mov.u32 	%r181, %r1;
	@%p26 bra 	$L__BB0_26;
	and.b32  	%r39, %r7, 268435440;
	mov.b32 	%r180, 0;
	mov.f32 	%f236, 0f00000000;
	mov.u32 	%r181, %r1;
$L__BB0_25:
	.pragma "nounroll";
	add.s32 	%r129, %r181, %r38;
	mul.wide.u32 	%rd134, %r129, 4;
	add.s64 	%rd135, %rd1, %rd134;
	ld.global.f32 	%f146, [%rd135];
	fma.rn.f32 	%f147, %f146, %f146, %f236;
	add.s32 	%r130, %r129, 32;
	mul.wide.u32 	%rd136, %r130, 4;
	add.s64 	%rd137, %rd1, %rd136;
	ld.global.f32 	%f148, [%rd137];
	fma.rn.f32 	%f149, %f148, %f148, %f147;
	add.s32 	%r131, %r129, 64;
	mul.wide.u32 	%rd138, %r131, 4;
	add.s64 	%rd139, %rd1, %rd138;
	ld.global.f32 	%f150, [%rd139];
	fma.rn.f32 	%f151, %f150, %f150, %f149;
	add.s32 	%r132, %r129, 96;
	mul.wide.u32 	%rd140, %r132, 4;
	add.s64 	%rd141, %rd1, %rd140;
	ld.global.f32 	%f152, [%rd141];
	fma.rn.f32 	%f153, %f152, %f152, %f151;
	add.s32 	%r133, %r129, 128;
	mul.wide.u32 	%rd142, %r133, 4;
	add.s64 	%rd143, %rd1, %rd142;
	ld.global.f32 	%f154, [%rd143];
	fma.rn.f32 	%f155, %f154, %f154, %f153;
	add.s32 	%r134, %r129, 160;
	mul.wide.u32 	%rd144, %r134, 4;
	add.s64 	%rd145, %rd1, %rd144;
	ld.global.f32 	%f156, [%rd145];
	fma.rn.f32 	%f157, %f156, %f156, %f155;
	add.s32 	%r135, %r129, 192;
	mul.wide.u32 	%rd146, %r135, 4;
	add.s64 	%rd147, %rd1, %rd146;
	ld.global.f32 	%f158, [%rd147];
	fma.rn.f32 	%f159, %f158, %f158, %f157;
	add.s32 	%r136, %r129, 224;
	mul.wide.u32 	%rd148, %r136, 4;
	add.s64 	%rd149, %rd1, %rd148;
	ld.global.f32 	%f160, [%rd149];
	fma.rn.f32 	%f161, %f160, %f160, %f159;
	add.s32 	%r137, %r129, 256;
	mul.wide.u32 	%rd150, %r137, 4;
	add.s64 	%rd151, %rd1, %rd150;
	ld.global.f32 	%f162, [%rd151];
	fma.rn.f32 	%f163, %f162, %f162, %f161;
	add.s32 	%r138, %r129, 288;
	mul.wide.u32 	%rd152, %r138, 4;
	add.s64 	%rd153, %rd1, %rd152;
	ld.global.f32 	%f164, [%rd153];
	fma.rn.f32 	%f165, %f164, %f164, %f163;
	add.s32 	%r139, %r129, 320;
	mul.wide.u32 	%rd154, %r139, 4;
	add.s64 	%rd155, %rd1, %rd154;
	ld.global.f32 	%f166, [%rd155];
	fma.rn.f32 	%f167, %f166, %f166, %f165;
	add.s32 	%r140, %r129, 352;
	mul.wide.u32 	%rd156, %r140, 4;
	add.s64 	%rd157, %rd1, %rd156;
	ld.global.f32 	%f168, [%rd157];
	fma.rn.f32 	%f169, %f168, %f168, %f167;
	add.s32 	%r141, %r129, 384;
	mul.wide.u32 	%rd158, %r141, 4;
	add.s64 	%rd159, %rd1, %rd158;
	ld.global.f32 	%f170, [%rd159];
	fma.rn.f32 	%f171, %f170, %f170, %f169;
	add.s32 	%r142, %r129, 416;
	mul.wide.u32 	%rd160, %r142, 4;
	add.s64 	%rd161, %rd1, %rd160;
	ld.global.f32 	%f172, [%rd161];
	fma.rn.f32 	%f173, %f172, %f172, %f171;
	add.s32 	%r143, %r129, 448;
	mul.wide.u32 	%rd162, %r143, 4;
	add.s64 	%rd163, %rd1, %rd162;
	ld.global.f32 	%f174, [%rd163];
	fma.rn.f32 	%f175, %f174, %f174, %f173;
	add.s32 	%r144, %r129, 480;
	mul.wide.u32 	%rd164, %r144, 4;
	add.s64 	%rd165, %rd1, %rd164;
	ld.global.f32 	%f176, [%rd165];
	fma.rn.f32 	%f236, %f176, %f176, %f175;
	add.s32 	%r181, %r181, 512;
	add.s32 	%r180, %r180, 16;
	setp.ne.s32 	%p27, %r180, %r39;
	@%p27 bra 	$L__BB0_25;
$L__BB0_26:
	setp.eq.s32 	%p28, %r9, 0;
	@%p28 bra 	$L__BB0_36;
	setp.lt.u32 	%p29, %r9, 8;
	@%p29 bra 	$L__BB0_29;
	add.s32 	%r145, %r181, %r38;
	mul.wide.u32 	%rd166, %r145, 4;
	add.s64 	%rd167, %rd1, %rd166;
	ld.global.f32 	%f178, [%rd167];
	fma.rn.f32 	%f179, %f178, %f178, %f236;
	add.s32 	%r146, %r145, 32;
	mul.wide.u32 	%rd168, %r146, 4;
	add.s64 	%rd169, %rd1, %rd168;
	ld.global.f32 	%f180, [%rd169];
	fma.rn.f32 	%f181, %f180, %f180, %f179;
	add.s32 	%r147, %r145, 64;
	mul.wide.u32 	%rd170, %r147, 4;
	add.s64 	%rd171, %rd1, %rd170;
	ld.global.f32 	%f182, [%rd171];
	fma.rn.f32 	%f183, %f182, %f182, %f181;
	add.s32 	%r148, %r145, 96;
	mul.wide.u32 	%rd172, %r148, 4;
	add.s64 	%rd173, %rd1, %rd172;
	ld.global.f32 	%f184, [%rd173];
	fma.rn.f32 	%f185, %f184, %f184, %f183;
	add.s32 	%r149, %r145, 128;
	mul.wide.u32 	%rd174, %r149, 4;
	add.s64 	%rd175, %rd1, %rd174;
	ld.global.f32 	%f186, [%rd175];
	fma.rn.f32 	%f187, %f186, %f186, %f185;
	add.s32 	%r150, %r145, 160;
	mul.wide.u32 	%rd176, %r150, 4;
	add.s64 	%rd177, %rd1, %rd176;
	ld.global.f32 	%f188, [%rd177];
	fma.rn.f32 	%f189, %f188, %f188, %f187;
	add.s32 	%r151, %r145, 192;
	mul.wide.u32 	%rd178, %r151, 4;
	add.s64 	%rd179, %rd1, %rd178;
	ld.global.f32 	%f190, [%rd179];
	fma.rn.f32 	%f191, %f190, %f190, %f189;
	add.s32 	%r152, %r145, 224;
	mul.wide.u32 	%rd180, %r152, 4;
	add.s64 	%rd181, %rd1, %rd180;
	ld.global.f32 	%f192, [%rd181];
	fma.rn.f32 	%f236, %f192, %f192, %f191;
	add.s32 	%r181, %r181, 256;
$L__BB0_29:
	setp.eq.s32 	%p30, %r8, 0;
	@%p30 bra 	$L__BB0_36;
	and.b32  	%r47, %r7, 3;
	setp.lt.u32 	%p31, %r8, 4;
	@%p31 bra 	$L__BB0_32;
	add.s32 	%r153, %r181, %r38;
	mul.wide.u32 	%rd182, %r153, 4;
	add.s64 	%rd183, %rd1, %rd182;
	ld.global.f32 	%f194, [%rd183];
	fma.rn.f32 	%f195, %f194, %f194, %f236;
	add.s32 	%r154, %r153, 32;
	mul.wide.u32 	%rd184, %r154, 4;
	add.s64 	%rd185, %rd1, %rd184;
	ld.global.f32 	%f196, [%rd185];
	fma.rn.f32 	%f197, %f196, %f196, %f195;
	add.s32 	%r155, %r153, 64;
	mul.wide.u32 	%rd186, %r155, 4;
	add.s64 	%rd187, %rd1, %rd186;
	ld.global.f32 	%f198, [%rd187];
	fma.rn.f32 	%f199, %f198, %f198, %f197;
	add.s32 	%r156, %r153, 96;
	mul.wide.u32 	%rd188, %r156, 4;
	add.s64 	%rd189, %rd1, %rd188;
	ld.global.f32 	%f200, [%rd189];
	fma.rn.f32 	%f236, %f200, %f200, %f199;
	add.s32 	%r181, %r181, 128;
$L__BB0_32:
	setp.eq.s32 	%p32, %r47, 0;
	@%p32 bra 	$L__BB0_36;
	add.s32 	%r50, %r181, %r38;
	mul.wide.u32 	%rd190, %r50, 4;
	add.s64 	%rd191, %rd1, %rd190;
	ld.global.f32 	%f201, [%rd191];
	fma.rn.f32 	%f236, %f201, %f201, %f236;
	setp.eq.s32 	%p33, %r47, 1;
	@%p33 bra 	$L__BB0_36;
	add.s32 	%r157, %r50, 32;
	mul.wide.u32 	%rd192, %r157, 4;
	add.s64 	%rd193, %rd1, %rd192;
	ld.global.f32 	%f202, [%rd193];
	fma.rn.f32 	%f236, %f202, %f202, %f236;
	setp.eq.s32 	%p34, %r47, 2;
	@%p34 bra 	$L__BB0_36;
	add.s32 	%r158, %r50, 64;
	mul.wide.u32 	%rd194, %r158, 4;
	add.s64 	%rd195, %rd1, %rd194;
	ld.global.f32 	%f203, [%rd195];
	fma.rn.f32 	%f236, %f203, %f203, %f236;
$L__BB0_36:
	setp.lt.u32 	%p35, %r2, 16;
	setp.lt.u32 	%p36, %r2, 8;
	setp.lt.u32 	%p37, %r2, 4;
	setp.lt.u32 	%p38, %r2, 2;
	setp.eq.s32 	%p39, %r2, 0;
	setp.ne.s32 	%p40, %r1, 31;
	mov.b32 	%r159, %f236;
	shfl.sync.up.b32	%r160|%p41, %r159, 1, 0, -1;
	mov.b32 	%f204, %r160;
	selp.f32 	%f205, 0f00000000, %f204, %p39;
	add.f32 	%f206, %f236, %f205;
	mov.b32 	%r161, %f206;
	shfl.sync.up.b32	%r162|%p42, %r161, 2, 0, -1;
	mov.b32 	%f207, %r162;
	selp.f32 	%f208, 0f00000000, %f207, %p38;
	add.f32 	%f209, %f206, %f208;
	mov.b32 	%r163, %f209;
	shfl.sync.up.b32	%r164|%p43, %r163, 4, 0, -1;
	mov.b32 	%f210, %r164;
	selp.f32 	%f211, 0f00000000, %f210, %p37;
	add.f32 	%f212, %f209, %f211;
	mov.b32 	%r165, %f212;
	shfl.sync.up.b32	%r166|%p44, %r165, 8, 0, -1;
	mov.b32 	%f213, %r166;
	selp.f32 	%f214, 0f00000000, %f213, %p36;
	add.f32 	%f215, %f212, %f214;
	mov.b32 	%r167, %f215;
	shfl.sync.up.b32	%r168|%p45, %r167, 16, 0, -1;
	mov.b32 	%f216, %r168;
	selp.f32 	%f217, 0f00000000, %f216, %p35;
	add.f32 	%f30, %f215, %f217;
	@%p40 bra 	$L__BB0_38;
	mad.lo.s32 	%r169, %r170, %r52, %r170;
	mul.wide.u32 	%rd196, %r169, 4;
	add.s64 	%rd197, %rd2, %rd196;
	ld.global.f32 	%f218, [%rd197];
	sub.f32 	%f219, %f218, %f30;
	sqrt.rn.f32 	%f220, %f219;
	add.s64 	%rd198, %rd1, %rd196;
	st.global.f32 	[%rd198], %f220;
$L__BB0_38:
	add.s32 	%r170, %r170, 1;
	setp.ne.s32 	%p46, %r170, %r52;
	@%p46 bra 	$L__BB0_2;
$L__BB0_39:
	ret;

}


// ===== COMPILED SASS (sm_100) =====

	.target	sm_100

	.elftype	@"ET_EXEC"


//--------------------- .note.nv.tkinfo           --------------------------
	.section	.note.nv.tkinfo,"",@"SHT_NOTE"
	.sectionflags	@"SHF_NOTE_NV_TKINFO"
	.tkinfo
        /*0018*/ 	.word	0x00000002
        /*0030*/ 	.string	""
        /*0030*/ 	.string	"ptxas"
        /*0030*/ 	.string	"Cuda compilation tools, release 13.0, V13.0.88"
        /*0030*/ 	.string	"Build cuda_13.0.r13.0/compiler.36424714_0"
        /*0030*/ 	.string	"-arch sm_100 -m 64 "



//--------------------- .note.nv.cuinfo           --------------------------
	.section	.note.nv.cuinfo,"",@"SHT_NOTE"
	.sectionflags	@"SHF_NOTE_NV_CUINFO"
        /*0018*/ 	.short	0x0002
        /*001a*/ 	.short	0x0064
        /*001c*/ 	.short	0x0082
	.zero		2


//--------------------- .nv.info                  --------------------------
	.section	.nv.info,"",@"SHT_CUDA_INFO"
	.align	4


	//----- nvinfo : EIATTR_REGCOUNT
	.align		4
        /*0000*/ 	.byte	0x04, 0x2f
        /*0002*/ 	.short	(.L_1 - .L_0)
	.align		4
.L_0:
        /*0004*/ 	.word	index@(_Z18cholesky_gpu_naivejPKfPf)
        /*0008*/ 	.word	0x00000020


	//----- nvinfo : EIATTR_FRAME_SIZE
	.align		4
.L_1:
        /*000c*/ 	.byte	0x04, 0x11
        /*000e*/ 	.short	(.L_3 - .L_2)
	.align		4
.L_2:
        /*0010*/ 	.word	index@($__internal_1_$__cuda_sm3x_div_rn_noftz_f32_slowpath)
        /*0014*/ 	.word	0x00000000


	//----- nvinfo : EIATTR_FRAME_SIZE
	.align		4
.L_3:
        /*0018*/ 	.byte	0x04, 0x11
        /*001a*/ 	.short	(.L_5 - .L_4)
	.align		4
.L_4:
        /*001c*/ 	.word	index@($__internal_0_$__cuda_sm20_sqrt_rn_f32_slowpath)
        /*0020*/ 	.word	0x00000000


	//----- nvinfo : EIATTR_FRAME_SIZE
	.align		4
.L_5:
        /*0024*/ 	.byte	0x04, 0x11
        /*0026*/ 	.short	(.L_7 - .L_6)
	.align		4
.L_6:
        /*0028*/ 	.word	index@(_Z18cholesky_gpu_naivejPKfPf)
        /*002c*/ 	.word	0x00000000


	//----- nvinfo : EIATTR_MIN_STACK_SIZE
	.align		4
.L_7:
        /*0030*/ 	.byte	0x04, 0x12
        /*0032*/ 	.short	(.L_9 - .L_8)
	.align		4
.L_8:
        /*0034*/ 	.word	index@(_Z18cholesky_gpu_naivejPKfPf)
        /*0038*/ 	.word	0x00000000
.L_9:


//--------------------- .nv.compat                --------------------------
	.section	.nv.compat,"",@"SHT_CUDA_COMPAT_INFO"
	.align	4
        /*0000*/ 	.byte	0x02, 0x09, 0x00, 0x00, 0x02, 0x02, 0x01, 0x00, 0x02, 0x05, 0x05, 0x00, 0x03, 0x07, 0x01, 0x01
        /*0010*/ 	.byte	0x02, 0x03, 0x00, 0x00, 0x02, 0x06, 0x01, 0x00, 0x04, 0x0b, 0x08, 0x00, 0x01, 0x00, 0x00, 0x00
        /*0020*/ 	.byte	0x00, 0x00, 0x00, 0x00


//--------------------- .nv.info._Z18cholesky_gpu_naivejPKfPf --------------------------
	.section	.nv.info._Z18cholesky_gpu_naivejPKfPf,"",@"SHT_CUDA_INFO"
	.sectionflags	@""
	.align	4


	//----- nvinfo : EIATTR_CUDA_API_VERSION
	.align		4
        /*0000*/ 	.byte	0x04, 0x37
        /*0002*/ 	.short	(.L_11 - .L_10)
.L_10:
        /*0004*/ 	.word	0x00000082


	//----- nvinfo : EIATTR_KPARAM_INFO
	.align		4
.L_11:
        /*0008*/ 	.byte	0x04, 0x17
        /*000a*/ 	.short	(.L_13 - .L_12)
.L_12:
        /*000c*/ 	.word	0x00000000
        /*0010*/ 	.short	0x0002
        /*0012*/ 	.short	0x0010
        /*0014*/ 	.byte	0x00, 0xf5, 0x21, 0x00


	//----- nvinfo : EIATTR_KPARAM_INFO
	.align		4
.L_13:
        /*0018*/ 	.byte	0x04, 0x17
        /*001a*/ 	.short	(.L_15 - .L_14)
.L_14:
        /*001c*/ 	.word	0x00000000
        /*0020*/ 	.short	0x0001
        /*0022*/ 	.short	0x0008
        /*0024*/ 	.byte	0x00, 0xf5, 0x21, 0x00


	//----- nvinfo : EIATTR_KPARAM_INFO
	.align		4
.L_15:
        /*0028*/ 	.byte	0x04, 0x17
        /*002a*/ 	.short	(.L_17 - .L_16)
.L_16:
        /*002c*/ 	.word	0x00000000
        /*0030*/ 	.short	0x0000
        /*0032*/ 	.short	0x0000
        /*0034*/ 	.byte	0x00, 0xf0, 0x11, 0x00


	//----- nvinfo : EIATTR_SPARSE_MMA_MASK
	.align		4
.L_17:
        /*0038*/ 	.byte	0x03, 0x50
        /*003a*/ 	.short	0x0000


	//----- nvinfo : EIATTR_MAXREG_COUNT
	.align		4
        /*003c*/ 	.byte	0x03, 0x1b
        /*003e*/ 	.short	0x00ff


	//----- nvinfo : EIATTR_MERCURY_ISA_VERSION
	.align		4
        /*0040*/ 	.byte	0x03, 0x5f
        /*0042*/ 	.short	0x0101


	//----- nvinfo : EIATTR_COOP_GROUP_MASK_REGIDS
	.align		4
        /*0044*/ 	.byte	0x04, 0x29
        /*0046*/ 	.short	(.L_19 - .L_18)


	//   ....[0]....
.L_18:
        /*0048*/ 	.word	0xffffffff


	//   ....[1]....
        /*004c*/ 	.word	0xffffffff


	//   ....[2]....
        /*0050*/ 	.word	0xffffffff


	//   ....[3]....
        /*0054*/ 	.word	0xffffffff


	//   ....[4]....
        /*0058*/ 	.word	0xffffffff


	//   ....[5]....
        /*005c*/ 	.word	0xffffffff


	//   ....[6]....
        /*0060*/ 	.word	0xffffffff


	//   ....[7]....
        /*0064*/ 	.word	0xffffffff


	//   ....[8]....
        /*0068*/ 	.word	0xffffffff


	//   ....[9]....
        /*006c*/ 	.word	0xffffffff


	//----- nvinfo : EIATTR_COOP_GROUP_INSTR_OFFSETS
	.align		4
.L_19:
        /*0070*/ 	.byte	0x04, 0x28
        /*0072*/ 	.short	(.L_21 - .L_20)


	//   ....[0]....
.L_20:
        /*0074*/ 	.word	0x00001240


	//   ....[1]....
        /*0078*/ 	.word	0x000012b0


	//   ....[2]....
        /*007c*/ 	.word	0x000012f0


	//   ....[3]....
        /*0080*/ 	.word	0x00001330


	//   ....[4]....
        /*0084*/ 	.word	0x00001370


	//   ....[5]....
        /*0088*/ 	.word	0x00002030


	//   ....[6]....
        /*008c*/ 	.word	0x000020a0


	//   ....[7]....
        /*0090*/ 	.word	0x000020e0


	//   ....[8]....
        /*0094*/ 	.word	0x00002120


	//   ....[9]....
        /*0098*/ 	.word	0x00002160


	//----- nvinfo : EIATTR_VRC_CTA_INIT_COUNT
	.align		4
.L_21:
        /*009c*/ 	.byte	0x02, 0x4a
	.zero		1
	.zero		1


	//----- nvinfo : EIATTR_EXIT_INSTR_OFFSETS
	.align		4
        /*00a0*/ 	.byte	0x04, 0x1c
        /*00a2*/ 	.short	(.L_23 - .L_22)


	//   ....[0]....
.L_22:
        /*00a4*/ 	.word	0x00000030


	//   ....[1]....
        /*00a8*/ 	.word	0x00002350


	//----- nvinfo : EIATTR_CRS_STACK_SIZE
	.align		4
.L_23:
        /*00ac*/ 	.byte	0x04, 0x1e
        /*00ae*/ 	.short	(.L_25 - .L_24)
.L_24:
        /*00b0*/ 	.word	0x00000000


	//----- nvinfo : EIATTR_CBANK_PARAM_SIZE
	.align		4
.L_25:
        /*00b4*/ 	.byte	0x03, 0x19
        /*00b6*/ 	.short	0x0018


	//----- nvinfo : EIATTR_PARAM_CBANK
	.align		4
        /*00b8*/ 	.byte	0x04, 0x0a
        /*00ba*/ 	.short	(.L_27 - .L_26)
	.align		4
.L_26:
        /*00bc*/ 	.word	index@(.nv.constant0._Z18cholesky_gpu_naivejPKfPf)
        /*00c0*/ 	.short	0x0380
        /*00c2*/ 	.short	0x0018


	//----- nvinfo : EIATTR_SW_WAR
	.align		4
.L_27:
        /*00c4*/ 	.byte	0x04, 0x36
        /*00c6*/ 	.short	(.L_29 - .L_28)
.L_28:
        /*00c8*/ 	.word	0x00000008
.L_29:


//--------------------- .nv.callgraph             --------------------------
	.section	.nv.callgraph,"",@"SHT_CUDA_CALLGRAPH"
	.align	4
	.sectionentsize	8
	.align		4
        /*0000*/ 	.word	0x00000000
	.align		4
        /*0004*/ 	.word	0xffffffff
	.align		4
        /*0008*/ 	.word	0x00000000
	.align		4
        /*000c*/ 	.word	0xfffffffe
	.align		4
        /*0010*/ 	.word	0x00000000
	.align		4
        /*0014*/ 	.word	0xfffffffd
	.align		4
        /*0018*/ 	.word	0x00000000
	.align		4
        /*001c*/ 	.word	0xfffffffc


//--------------------- .text._Z18cholesky_gpu_naivejPKfPf --------------------------
	.section	.text._Z18cholesky_gpu_naivejPKfPf,"ax",@progbits
	.align	128
        .global         _Z18cholesky_gpu_naivejPKfPf
        .type           _Z18cholesky_gpu_naivejPKfPf,@function
        .size           _Z18cholesky_gpu_naivejPKfPf,(.L_x_45 - _Z18cholesky_gpu_naivejPKfPf)
        .other          _Z18cholesky_gpu_naivejPKfPf,@"STO_CUDA_ENTRY STV_DEFAULT"
_Z18cholesky_gpu_naivejPKfPf:
.text._Z18cholesky_gpu_naivejPKfPf:
[----:B------:R-:W-:Y:S01]  /*0000*/  LDC R1, c[0x0][0x37c] ;  /* 0x0000df00ff017b82 */ /* 0x000fe20000000800 */
[----:B------:R-:W0:Y:S02]  /*0010*/  LDCU UR4, c[0x0][0x380] ;  /* 0x00007000ff0477ac */ /* 0x000e240008000800 */
[----:B0-----:R-:W-:-:S13]  /*0020*/  ISETP.NE.AND P0, PT, RZ, UR4, PT ;  /* 0x00000004ff007c0c */ /* 0x001fda000bf05270 */
[----:B------:R-:W-:Y:S05]  /*0030*/  @!P0 EXIT ;  /* 0x000000000000894d */ /* 0x000fea0003800000 */
[----:B------:R-:W0:Y:S01]  /*0040*/  S2R R0, SR_TID.X ;  /* 0x0000000000007919 */ /* 0x000e220000002100 */
[----:B------:R-:W-:Y:S01]  /*0050*/  HFMA2 R3, -RZ, RZ, 0, 0 ;  /* 0x00000000ff037431 */ /* 0x000fe200000001ff */
[----:B------:R-:W1:Y:S01]  /*0060*/  LDCU.64 UR4, c[0x0][0x358] ;  /* 0x00006b00ff0477ac */ /* 0x000e620008000a00 */
[C---:B0-----:R-:W-:Y:S02]  /*0070*/  LOP3.LUT R2, R0.reuse, 0x1f, RZ, 0xc0, !PT ;  /* 0x0000001f00027812 */ /* 0x041fe400078ec0ff */
[----:B------:R-:W-:Y:S02]  /*0080*/  LOP3.LUT R4, RZ, R0, RZ, 0x33, !PT ;  /* 0x00000000ff047212 */ /* 0x000fe400078e33ff */
[----:B-1----:R-:W-:-:S07]  /*0090*/  IADD3 R5, PT, PT, R0, 0x100, RZ ;  /* 0x0000010000057810 */ /* 0x002fce0007ffe0ff */
.L_x_30:
[----:B------:R-:W-:Y:S02]  /*00a0*/  ISETP.NE.AND P0, PT, R3, RZ, PT ;  /* 0x000000ff0300720c */ /* 0x000fe40003f05270 */
[----:B-1----:R-:W-:-:S04]  /*00b0*/  IADD3 R6, PT, PT, R4, R3, RZ ;  /* 0x0000000304067210 */ /* 0x002fc80007ffe0ff */
[----:B------:R-:W-:-:S04]  /*00c0*/  LEA.HI R7, R6, 0x1, RZ, 0x1b ;  /* 0x0000000106077811 */ /* 0x000fc800078fd8ff */
[C---:B------:R-:W-:Y:S02]  /*00d0*/  LOP3.LUT R8, R7.reuse, 0x7, RZ, 0xc0, !PT ;  /* 0x0000000707087812 */ /* 0x040fe400078ec0ff */
[----:B------:R-:W-:Y:S01]  /*00e0*/  LOP3.LUT R9, R7, 0xf, RZ, 0xc0, !PT ;  /* 0x0000000f07097812 */ /* 0x000fe200078ec0ff */
[----:B0-----:R-:W-:Y:S06]  /*00f0*/  @!P0 BRA `(.L_x_0) ;  /* 0x0000001400208947 */ /* 0x001fec0003800000 */
[----:B------:R-:W0:Y:S01]  /*0100*/  LDCU UR6, c[0x0][0x380] ;  /* 0x00007000ff0677ac */ /* 0x000e220008000800 */
[----:B------:R-:W-:Y:S01]  /*0110*/  MOV R11, RZ ;  /* 0x000000ff000b7202 */ /* 0x000fe20000000f00 */
[----:B0-----:R-:W-:-:S07]  /*0120*/  IMAD R10, R3, UR6, R0 ;  /* 0x00000006030a7c24 */ /* 0x001fce000f8e0200 */
.L_x_15:
[----:B------:R-:W-:Y:S01]  /*0130*/  ISETP.GE.U32.AND P0, PT, R0, R11, PT ;  /* 0x0000000b0000720c */ /* 0x000fe20003f06070 */
[----:B------:R-:W-:Y:S01]  /*0140*/  BSSY.RECONVERGENT B0, `(.L_x_1) ;  /* 0x000010f000007945 */ /* 0x000fe20003800200 */
[----:B------:R-:W-:-:S11]  /*0150*/  HFMA2 R23, -RZ, RZ, 0, 0 ;  /* 0x00000000ff177431 */ /* 0x000fd600000001ff */
[----:B0-----:R-:W-:Y:S05]  /*0160*/  @P0 BRA `(.L_x_2) ;  /* 0x0000001000300947 */ /* 0x001fea0003800000 */
[----:B------:R-:W-:Y:S01]  /*0170*/  IADD3 R13, PT, PT, R4, R11, RZ ;  /* 0x0000000b040d7210 */ /* 0x000fe20007ffe0ff */
[----:B------:R-:W-:Y:S01]  /*0180*/  BSSY.RECONVERGENT B1, `(.L_x_3) ;  /* 0x0000087000017945 */ /* 0x000fe20003800200 */
[----:B------:R-:W-:Y:S01]  /*0190*/  MOV R23, RZ ;  /* 0x000000ff00177202 */ /* 0x000fe20000000f00 */
[----:B------:R-:W-:Y:S01]  /*01a0*/  IMAD.MOV.U32 R22, RZ, RZ, R0 ;  /* 0x000000ffff167224 */ /* 0x000fe200078e0000 */
[C---:B------:R-:W-:Y:S02]  /*01b0*/  ISETP.GE.U32.AND P0, PT, R13.reuse, 0x1e0, PT ;  /* 0x000001e00d00780c */ /* 0x040fe40003f06070 */
[----:B------:R-:W-:-:S04]  /*01c0*/  LEA.HI R13, R13, 0x1, RZ, 0x1b ;  /* 0x000000010d0d7811 */ /* 0x000fc800078fd8ff */
[C---:B------:R-:W-:Y:S02]  /*01d0*/  LOP3.LUT R12, R13.reuse, 0x7, RZ, 0xc0, !PT ;  /* 0x000000070d0c7812 */ /* 0x040fe400078ec0ff */
[----:B------:R-:W-:-:S05]  /*01e0*/  LOP3.LUT R20, R13, 0xf, RZ, 0xc0, !PT ;  /* 0x0000000f0d147812 */ /* 0x000fca00078ec0ff */
[----:B------:R-:W-:Y:S05]  /*01f0*/  @!P0 BRA `(.L_x_4) ;  /* 0x0000000400fc8947 */ /* 0x000fea0003800000 */
[----:B------:R-:W0:Y:S01]  /*0200*/  LDCU UR6, c[0x0][0x380] ;  /* 0x00007000ff0677ac */ /* 0x000e220008000800 */
[----:B------:R-:W-:Y:S01]  /*0210*/  LOP3.LUT R24, R13, 0xffffff0, RZ, 0xc0, !PT ;  /* 0x0ffffff00d187812 */ /* 0x000fe200078ec0ff */
[----:B------:R-:W-:Y:S01]  /*0220*/  BSSY.RECONVERGENT B2, `(.L_x_5) ;  /* 0x000007b000027945 */ /* 0x000fe20003800200 */
[----:B------:R-:W-:Y:S02]  /*0230*/  MOV R23, RZ ;  /* 0x000000ff00177202 */ /* 0x000fe40000000f00 */
[----:B------:R-:W-:Y:S02]  /*0240*/  MOV R25, R10 ;  /* 0x0000000a00197202 */ /* 0x000fe40000000f00 */
[----:B------:R-:W-:Y:S02]  /*0250*/  MOV R22, R5 ;  /* 0x0000000500167202 */ /* 0x000fe40000000f00 */
[----:B------:R-:W-:Y:S01]  /*0260*/  IADD3 R24, PT, PT, -R24, RZ, RZ ;  /* 0x000000ff18187210 */ /* 0x000fe20007ffe1ff */
[----:B0-----:R-:W-:-:S07]  /*0270*/  IMAD R21, R11, UR6, R0 ;  /* 0x000000060b157c24 */ /* 0x001fce000f8e0200 */
.L_x_6:
[----:B------:R-:W0:Y:S01]  /*0280*/  LDC.64 R14, c[0x0][0x390] ;  /* 0x0000e400ff0e7b82 */ /* 0x000e220000000a00 */
[----:B------:R-:W-:Y:S02]  /*0290*/  IADD3 R29, PT, PT, R25, 0x20, RZ ;  /* 0x00000020191d7810 */ /* 0x000fe40007ffe0ff */
[----:B------:R-:W-:Y:S01]  /*02a0*/  IADD3 R27, PT, PT, R21, 0x20, RZ ;  /* 0x00000020151b7810 */ /* 0x000fe20007ffe0ff */
[----:B0-----:R-:W-:-:S04]  /*02b0*/  IMAD.WIDE.U32 R18, R25, 0x4, R14 ;  /* 0x0000000419127825 */ /* 0x001fc800078e000e */
[--C-:B------:R-:W-:Y:S02]  /*02c0*/  IMAD.WIDE.U32 R16, R21, 0x4, R14.reuse ;  /* 0x0000000415107825 */ /* 0x100fe400078e000e */
[----:B------:R0:W2:Y:S02]  /*02d0*/  LDG.E R18, desc[UR4][R18.64] ;  /* 0x0000000412127981 */ /* 0x0000a4000c1e1900 */
[--C-:B------:R-:W-:Y:S02]  /*02e0*/  IMAD.WIDE.U32 R28, R29, 0x4, R14.reuse ;  /* 0x000000041d1c7825 */ /* 0x100fe400078e000e */
[----:B------:R1:W2:Y:S02]  /*02f0*/  LDG.E R16, desc[UR4][R16.64] ;  /* 0x0000000410107981 */ /* 0x0002a4000c1e1900 */
[----:B------:R-:W-:Y:S02]  /*0300*/  IMAD.WIDE.U32 R26, R27, 0x4, R14 ;  /* 0x000000041b1a7825 */ /* 0x000fe400078e000e */
[----:B------:R3:W4:Y:S04]  /*0310*/  LDG.E R28, desc[UR4][R28.64] ;  /* 0x000000041c1c7981 */ /* 0x000728000c1e1900 */
[----:B------:R5:W4:Y:S01]  /*0320*/  LDG.E R26, desc[UR4][R26.64] ;  /* 0x000000041a1a7981 */ /* 0x000b22000c1e1900 */
[----:B0-----:R-:W-:Y:S01]  /*0330*/  VIADD R19, R25, 0x40 ;  /* 0x0000004019137836 */ /* 0x001fe20000000000 */
[----:B-1----:R-:W-:-:S02]  /*0340*/  IADD3 R17, PT, PT, R21, 0x40, RZ ;  /* 0x0000004015117810 */ /* 0x002fc40007ffe0ff */
[----:B---3--:R-:W-:Y:S02]  /*0350*/  IADD3 R29, PT, PT, R25, 0x60, RZ ;  /* 0x00000060191d7810 */ /* 0x008fe40007ffe0ff */
[----:B-----5:R-:W-:Y:S01]  /*0360*/  IADD3 R27, PT, PT, R21, 0x60, RZ ;  /* 0x00000060151b7810 */ /* 0x020fe20007ffe0ff */
[----:B--2---:R-:W-:Y:S01]  /*0370*/  FFMA R23, R18, R16, R23 ;  /* 0x0000001012177223 */ /* 0x004fe20000000017 */
[----:B------:R-:W-:-:S04]  /*0380*/  IMAD.WIDE.U32 R18, R19, 0x4, R14 ;  /* 0x0000000413127825 */ /* 0x000fc800078e000e */
[----:B------:R-:W-:Y:S02]  /*0390*/  IMAD.WIDE.U32 R16, R17, 0x4, R14 ;  /* 0x0000000411107825 */ /* 0x000fe400078e000e */
[----:B------:R0:W2:Y:S02]  /*03a0*/  LDG.E R18, desc[UR4][R18.64] ;  /* 0x0000000412127981 */ /* 0x0000a4000c1e1900 */
[----:B----4-:R-:W-:Y:S01]  /*03b0*/  FFMA R23, R28, R26, R23 ;  /* 0x0000001a1c177223 */ /* 0x010fe20000000017 */
[--C-:B------:R-:W-:Y:S01]  /*03c0*/  IMAD.WIDE.U32 R28, R29, 0x4, R14.reuse ;  /* 0x000000041d1c7825 */ /* 0x100fe200078e000e */
[----:B------:R1:W2:Y:S03]  /*03d0*/  LDG.E R16, desc[UR4][R16.64] ;  /* 0x0000000410107981 */ /* 0x0002a6000c1e1900 */
[----:B------:R-:W-:Y:S02]  /*03e0*/  IMAD.WIDE.U32 R26, R27, 0x4, R14 ;  /* 0x000000041b1a7825 */ /* 0x000fe400078e000e */
[----:B------:R3:W4:Y:S04]  /*03f0*/  LDG.E R28, desc[UR4][R28.64] ;  /* 0x000000041c1c7981 */ /* 0x000728000c1e1900 */
[----:B------:R5:W4:Y:S01]  /*0400*/  LDG.E R26, desc[UR4][R26.64] ;  /* 0x000000041a1a7981 */ /* 0x000b22000c1e1900 */
[----:B0-----:R-:W-:-:S02]  /*0410*/  IADD3 R19, PT, PT, R25, 0x80, RZ ;  /* 0x0000008019137810 */ /* 0x001fc40007ffe0ff */
[----:B-1----:R-:W-:Y:S02]  /*0420*/  IADD3 R17, PT, PT, R21, 0x80, RZ ;  /* 0x0000008015117810 */ /* 0x002fe40007ffe0ff */
[----:B---3--:R-:W-:Y:S01]  /*0430*/  IADD3 R29, PT, PT, R25, 0xa0, RZ ;  /* 0x000000a0191d7810 */ /* 0x008fe20007ffe0ff */
[----:B-----5:R-:W-:Y:S02]  /*0440*/  VIADD R27, R21, 0xa0 ;  /* 0x000000a0151b7836 */ /* 0x020fe40000000000 */
        /* <DEDUP_REMOVED lines=25> */
[----:B-1----:R-:W-:Y:S01]  /*05e0*/  IADD3 R17, PT, PT, R21, 0x100, RZ ;  /* 0x0000010015117810 */ /* 0x002fe20007ffe0ff */
[----:B---3--:R-:W-:Y:S01]  /*05f0*/  VIADD R29, R25, 0x120 ;  /* 0x00000120191d7836 */ /* 0x008fe20000000000 */
        /* <DEDUP_REMOVED lines=26> */
[C---:B-1----:R-:W-:Y:S02]  /*07a0*/  IADD3 R17, PT, PT, R21.reuse, 0x180, RZ ;  /* 0x0000018015117810 */ /* 0x042fe40007ffe0ff */
[----:B---3--:R-:W-:Y:S01]  /*07b0*/  IADD3 R29, PT, PT, R21, 0x1a0, RZ ;  /* 0x000001a0151d7810 */ /* 0x008fe20007ffe0ff */
[----:B-----5:R-:W-:Y:S02]  /*07c0*/  VIADD R27, R25, 0x1a0 ;  /* 0x000001a0191b7836 */ /* 0x020fe40000000000 */
[----:B--2---:R-:W-:Y:S01]  /*07d0*/  FFMA R23, R18, R16, R23 ;  /* 0x0000001012177223 */ /* 0x004fe20000000017 */
[----:B------:R-:W-:-:S04]  /*07e0*/  IMAD.WIDE.U32 R18, R19, 0x4, R14 ;  /* 0x0000000413127825 */ /* 0x000fc800078e000e */
[----:B------:R-:W-:Y:S02]  /*07f0*/  IMAD.WIDE.U32 R16, R17, 0x4, R14 ;  /* 0x0000000411107825 */ /* 0x000fe400078e000e */
[----:B------:R-:W2:Y:S02]  /*0800*/  LDG.E R18, desc[UR4][R18.64] ;  /* 0x0000000412127981 */ /* 0x000ea4000c1e1900 */
[----:B----4-:R-:W-:Y:S01]  /*0810*/  FFMA R23, R28, R26, R23 ;  /* 0x0000001a1c177223 */ /* 0x010fe20000000017 */
[----:B------:R-:W-:-:S06]  /*0820*/  IMAD.WIDE.U32 R28, R29, 0x4, R14 ;  /* 0x000000041d1c7825 */ /* 0x000fcc00078e000e */
[----:B------:R-:W3:Y:S04]  /*0830*/  LDG.E R28, desc[UR4][R28.64] ;  /* 0x000000041c1c7981 */ /* 0x000ee8000c1e1900 */
[----:B------:R0:W2:Y:S02]  /*0840*/  LDG.E R19, desc[UR4][R16.64] ;  /* 0x0000000410137981 */ /* 0x0000a4000c1e1900 */
[----:B0-----:R-:W-:-:S05]  /*0850*/  IMAD.WIDE.U32 R16, R27, 0x4, R14 ;  /* 0x000000041b107825 */ /* 0x001fca00078e000e */
[----:B------:R0:W3:Y:S01]  /*0860*/  LDG.E R26, desc[UR4][R16.64] ;  /* 0x00000004101a7981 */ /* 0x0000e2000c1e1900 */
[C---:B------:R-:W-:Y:S02]  /*0870*/  IADD3 R27, PT, PT, R25.reuse, 0x1c0, RZ ;  /* 0x000001c0191b7810 */ /* 0x040fe40007ffe0ff */
[----:B0-----:R-:W-:-:S05]  /*0880*/  IADD3 R17, PT, PT, R25, 0x1e0, RZ ;  /* 0x000001e019117810 */ /* 0x001fca0007ffe0ff */
[----:B------:R-:W-:-:S06]  /*0890*/  IMAD.WIDE.U32 R16, R17, 0x4, R14 ;  /* 0x0000000411107825 */ /* 0x000fcc00078e000e */
[----:B------:R-:W4:Y:S01]  /*08a0*/  LDG.E R16, desc[UR4][R16.64] ;  /* 0x0000000410107981 */ /* 0x000f22000c1e1900 */
[----:B--2---:R-:W-:Y:S01]  /*08b0*/  FFMA R23, R18, R19, R23 ;  /* 0x0000001312177223 */ /* 0x004fe20000000017 */
[----:B------:R-:W-:-:S05]  /*08c0*/  IADD3 R19, PT, PT, R21, 0x1c0, RZ ;  /* 0x000001c015137810 */ /* 0x000fca0007ffe0ff */
[----:B------:R-:W-:-:S06]  /*08d0*/  IMAD.WIDE.U32 R18, R19, 0x4, R14 ;  /* 0x0000000413127825 */ /* 0x000fcc00078e000e */
[----:B------:R-:W2:Y:S01]  /*08e0*/  LDG.E R18, desc[UR4][R18.64] ;  /* 0x0000000412127981 */ /* 0x000ea2000c1e1900 */
[----:B---3--:R-:W-:Y:S01]  /*08f0*/  FFMA R23, R26, R28, R23 ;  /* 0x0000001c1a177223 */ /* 0x008fe20000000017 */
[----:B------:R-:W-:-:S06]  /*0900*/  IMAD.WIDE.U32 R26, R27, 0x4, R14 ;  /* 0x000000041b1a7825 */ /* 0x000fcc00078e000e */
[----:B------:R0:W2:Y:S02]  /*0910*/  LDG.E R26, desc[UR4][R26.64] ;  /* 0x000000041a1a7981 */ /* 0x0000a4000c1e1900 */
[----:B0-----:R-:W-:-:S05]  /*0920*/  IADD3 R27, PT, PT, R21, 0x1e0, RZ ;  /* 0x000001e0151b7810 */ /* 0x001fca0007ffe0ff */
[----:B------:R-:W-:-:S06]  /*0930*/  IMAD.WIDE.U32 R14, R27, 0x4, R14 ;  /* 0x000000041b0e7825 */ /* 0x000fcc00078e000e */
[----:B------:R-:W4:Y:S01]  /*0940*/  LDG.E R14, desc[UR4][R14.64] ;  /* 0x000000040e0e7981 */ /* 0x000f22000c1e1900 */
[----:B------:R-:W-:-:S04]  /*0950*/  IADD3 R24, PT, PT, R24, 0x10, RZ ;  /* 0x0000001018187810 */ /* 0x000fc80007ffe0ff */
[----:B------:R-:W-:Y:S01]  /*0960*/  ISETP.NE.AND P0, PT, R24, RZ, PT ;  /* 0x000000ff1800720c */ /* 0x000fe20003f05270 */
[----:B------:R-:W-:Y:S01]  /*0970*/  VIADD R21, R21, 0x200 ;  /* 0x0000020015157836 */ /* 0x000fe20000000000 */
[----:B------:R-:W-:Y:S02]  /*0980*/  IADD3 R22, PT, PT, R22, 0x200, RZ ;  /* 0x0000020016167810 */ /* 0x000fe40007ffe0ff */
[----:B------:R-:W-:Y:S01]  /*0990*/  IADD3 R25, PT, PT, R25, 0x200, RZ ;  /* 0x0000020019197810 */ /* 0x000fe20007ffe0ff */
[----:B--2---:R-:W-:-:S04]  /*09a0*/  FFMA R23, R26, R18, R23 ;  /* 0x000000121a177223 */ /* 0x004fc80000000017 */
[----:B----4-:R-:W-:-:S04]  /*09b0*/  FFMA R23, R16, R14, R23 ;  /* 0x0000000e10177223 */ /* 0x010fc80000000017 */
[----:B------:R-:W-:Y:S05]  /*09c0*/  @P0 BRA `(.L_x_6) ;  /* 0xfffffff8002c0947 */ /* 0x000fea000383ffff */
[----:B------:R-:W-:Y:S05]  /*09d0*/  BSYNC.RECONVERGENT B2 ;  /* 0x0000000000027941 */ /* 0x000fea0003800200 */
.L_x_5:
[----:B------:R-:W-:-:S07]  /*09e0*/  IADD3 R22, PT, PT, R22, -0x100, RZ ;  /* 0xffffff0016167810 */ /* 0x000fce0007ffe0ff */
.L_x_4:
[----:B------:R-:W-:Y:S05]  /*09f0*/  BSYNC.RECONVERGENT B1 ;  /* 0x0000000000017941 */ /* 0x000fea0003800200 */
.L_x_3:
[----:B------:R-:W-:-:S13]  /*0a00*/  ISETP.NE.AND P0, PT, R20, RZ, PT ;  /* 0x000000ff1400720c */ /* 0x000fda0003f05270 */
[----:B------:R-:W-:Y:S05]  /*0a10*/  @!P0 BRA `(.L_x_2) ;  /* 0x0000000800048947 */ /* 0x000fea0003800000 */
[----:B------:R-:W-:Y:S01]  /*0a20*/  ISETP.GE.U32.AND P0, PT, R20, 0x8, PT ;  /* 0x000000081400780c */ /* 0x000fe20003f06070 */
[----:B------:R-:W-:Y:S01]  /*0a30*/  BSSY.RECONVERGENT B1, `(.L_x_7) ;  /* 0x000003e000017945 */ /* 0x000fe20003800200 */
[----:B------:R-:W-:-:S11]  /*0a40*/  ISETP.NE.AND P1, PT, R12, RZ, PT ;  /* 0x000000ff0c00720c */ /* 0x000fd60003f25270 */
[----:B------:R-:W-:Y:S05]  /*0a50*/  @!P0 BRA `(.L_x_8) ;  /* 0x0000000000ec8947 */ /* 0x000fea0003800000 */
[----:B------:R-:W0:Y:S01]  /*0a60*/  LDC.64 R14, c[0x0][0x390] ;  /* 0x0000e400ff0e7b82 */ /* 0x000e220000000a00 */
[----:B------:R-:W1:Y:S02]  /*0a70*/  LDCU UR6, c[0x0][0x380] ;  /* 0x00007000ff0677ac */ /* 0x000e640008000800 */
[--C-:B-1----:R-:W-:Y:S02]  /*0a80*/  IMAD R21, R3, UR6, R22.reuse ;  /* 0x0000000603157c24 */ /* 0x102fe4000f8e0216 */
[----:B------:R-:W-:Y:S02]  /*0a90*/  IMAD R17, R11, UR6, R22 ;  /* 0x000000060b117c24 */ /* 0x000fe4000f8e0216 */
[----:B0-----:R-:W-:-:S04]  /*0aa0*/  IMAD.WIDE.U32 R24, R21, 0x4, R14 ;  /* 0x0000000415187825 */ /* 0x001fc800078e000e */
[C---:B------:R-:W-:Y:S02]  /*0ab0*/  IMAD.WIDE.U32 R18, R17.reuse, 0x4, R14 ;  /* 0x0000000411127825 */ /* 0x040fe400078e000e */
[----:B------:R0:W2:Y:S04]  /*0ac0*/  LDG.E R24, desc[UR4][R24.64] ;  /* 0x0000000418187981 */ /* 0x0000a8000c1e1900 */
[----:B------:R1:W2:Y:S01]  /*0ad0*/  LDG.E R18, desc[UR4][R18.64] ;  /* 0x0000000412127981 */ /* 0x0002a2000c1e1900 */
[----:B------:R-:W-:Y:S02]  /*0ae0*/  IADD3 R29, PT, PT, R17, 0x20, RZ ;  /* 0x00000020111d7810 */ /* 0x000fe40007ffe0ff */
[----:B------:R-:W-:-:S03]  /*0af0*/  IADD3 R27, PT, PT, R21, 0x20, RZ ;  /* 0x00000020151b7810 */ /* 0x000fc60007ffe0ff */
[--C-:B------:R-:W-:Y:S01]  /*0b00*/  IMAD.WIDE.U32 R28, R29, 0x4, R14.reuse ;  /* 0x000000041d1c7825 */ /* 0x100fe200078e000e */
[----:B0-----:R-:W-:Y:S02]  /*0b10*/  IADD3 R25, PT, PT, R21, 0x40, RZ ;  /* 0x0000004015197810 */ /* 0x001fe40007ffe0ff */
[----:B-1----:R-:W-:Y:S01]  /*0b20*/  IADD3 R19, PT, PT, R17, 0x40, RZ ;  /* 0x0000004011137810 */ /* 0x002fe20007ffe0ff */
[----:B------:R-:W-:Y:S01]  /*0b30*/  IMAD.WIDE.U32 R26, R27, 0x4, R14 ;  /* 0x000000041b1a7825 */ /* 0x000fe200078e000e */
[----:B------:R0:W3:Y:S04]  /*0b40*/  LDG.E R20, desc[UR4][R28.64] ;  /* 0x000000041c147981 */ /* 0x0000e8000c1e1900 */
[----:B------:R1:W3:Y:S01]  /*0b50*/  LDG.E R16, desc[UR4][R26.64] ;  /* 0x000000041a107981 */ /* 0x0002e2000c1e1900 */
[----:B0-----:R-:W-:Y:S01]  /*0b60*/  IADD3 R29, PT, PT, R21, 0x60, RZ ;  /* 0x00000060151d7810 */ /* 0x001fe20007ffe0ff */
[----:B-1----:R-:W-:-:S04]  /*0b70*/  VIADD R27, R17, 0x60 ;  /* 0x00000060111b7836 */ /* 0x002fc80000000000 */
[----:B------:R-:W-:-:S04]  /*0b80*/  IMAD.WIDE.U32 R28, R29, 0x4, R14 ;  /* 0x000000041d1c7825 */ /* 0x000fc800078e000e */
[----:B------:R-:W-:Y:S02]  /*0b90*/  IMAD.WIDE.U32 R26, R27, 0x4, R14 ;  /* 0x000000041b1a7825 */ /* 0x000fe400078e000e */
[----:B------:R0:W4:Y:S04]  /*0ba0*/  LDG.E R28, desc[UR4][R28.64] ;  /* 0x000000041c1c7981 */ /* 0x000128000c1e1900 */
[----:B------:R-:W4:Y:S01]  /*0bb0*/  LDG.E R27, desc[UR4][R26.64] ;  /* 0x000000041a1b7981 */ /* 0x000f22000c1e1900 */
[----:B--2---:R-:W-:Y:S01]  /*0bc0*/  FFMA R23, R24, R18, R23 ;  /* 0x0000001218177223 */ /* 0x004fe20000000017 */
[----:B------:R-:W-:-:S04]  /*0bd0*/  IMAD.WIDE.U32 R24, R25, 0x4, R14 ;  /* 0x0000000419187825 */ /* 0x000fc800078e000e */
[----:B------:R-:W-:Y:S02]  /*0be0*/  IMAD.WIDE.U32 R18, R19, 0x4, R14 ;  /* 0x0000000413127825 */ /* 0x000fe400078e000e */
[----:B------:R-:W2:Y:S04]  /*0bf0*/  LDG.E R24, desc[UR4][R24.64] ;  /* 0x0000000418187981 */ /* 0x000ea8000c1e1900 */
[----:B------:R-:W2:Y:S01]  /*0c00*/  LDG.E R19, desc[UR4][R18.64] ;  /* 0x0000000412137981 */ /* 0x000ea2000c1e1900 */
[----:B---3--:R-:W-:Y:S01]  /*0c10*/  FFMA R23, R16, R20, R23 ;  /* 0x0000001410177223 */ /* 0x008fe20000000017 */
[----:B------:R-:W-:Y:S02]  /*0c20*/  IADD3 R16, PT, PT, R21, 0x80, RZ ;  /* 0x0000008015107810 */ /* 0x000fe40007ffe0ff */
[----:B------:R-:W-:-:S02]  /*0c30*/  IADD3 R20, PT, PT, R17, 0x80, RZ ;  /* 0x0000008011147810 */ /* 0x000fc40007ffe0ff */
[----:B0-----:R-:W-:Y:S01]  /*0c40*/  IADD3 R29, PT, PT, R17, 0xa0, RZ ;  /* 0x000000a0111d7810 */ /* 0x001fe20007ffe0ff */
[----:B--2---:R-:W-:Y:S01]  /*0c50*/  FFMA R23, R24, R19, R23 ;  /* 0x0000001318177223 */ /* 0x004fe20000000017 */
[----:B------:R-:W-:Y:S01]  /*0c60*/  IMAD.WIDE.U32 R24, R16, 0x4, R14 ;  /* 0x0000000410187825 */ /* 0x000fe200078e000e */
[----:B------:R-:W-:-:S03]  /*0c70*/  IADD3 R16, PT, PT, R21, 0xa0, RZ ;  /* 0x000000a015107810 */ /* 0x000fc60007ffe0ff */
[----:B----4-:R-:W-:Y:S01]  /*0c80*/  FFMA R23, R28, R27, R23 ;  /* 0x0000001b1c177223 */ /* 0x010fe20000000017 */
[--C-:B------:R-:W-:Y:S01]  /*0c90*/  IMAD.WIDE.U32 R18, R20, 0x4, R14.reuse ;  /* 0x0000000414127825 */ /* 0x100fe200078e000e */
[----:B------:R-:W2:Y:S03]  /*0ca0*/  LDG.E R24, desc[UR4][R24.64] ;  /* 0x0000000418187981 */ /* 0x000ea6000c1e1900 */
[--C-:B------:R-:W-:Y:S01]  /*0cb0*/  IMAD.WIDE.U32 R26, R16, 0x4, R14.reuse ;  /* 0x00000004101a7825 */ /* 0x100fe200078e000e */
[----:B------:R-:W-:Y:S02]  /*0cc0*/  IADD3 R16, PT, PT, R21, 0xc0, RZ ;  /* 0x000000c015107810 */ /* 0x000fe40007ffe0ff */
[----:B------:R-:W-:Y:S01]  /*0cd0*/  IADD3 R20, PT, PT, R17, 0xc0, RZ ;  /* 0x000000c011147810 */ /* 0x000fe20007ffe0ff */
[--C-:B------:R-:W-:Y:S02]  /*0ce0*/  IMAD.WIDE.U32 R28, R29, 0x4, R14.reuse ;  /* 0x000000041d1c7825 */ /* 0x100fe400078e000e */
[----:B------:R-:W3:Y:S04]  /*0cf0*/  LDG.E R26, desc[UR4][R26.64] ;  /* 0x000000041a1a7981 */ /* 0x000ee8000c1e1900 */
[----:B------:R0:W2:Y:S04]  /*0d00*/  LDG.E R25, desc[UR4][R18.64] ;  /* 0x0000000412197981 */ /* 0x0000a8000c1e1900 */
[----:B------:R-:W3:Y:S01]  /*0d10*/  LDG.E R29, desc[UR4][R28.64] ;  /* 0x000000041c1d7981 */ /* 0x000ee2000c1e1900 */
[----:B0-----:R-:W-:Y:S01]  /*0d20*/  IMAD.WIDE.U32 R18, R16, 0x4, R14 ;  /* 0x0000000410127825 */ /* 0x001fe200078e000e */
[----:B------:R-:W-:-:S03]  /*0d30*/  IADD3 R16, PT, PT, R21, 0xe0, RZ ;  /* 0x000000e015107810 */ /* 0x000fc60007ffe0ff */
[--C-:B------:R-:W-:Y:S02]  /*0d40*/  IMAD.WIDE.U32 R20, R20, 0x4, R14.reuse ;  /* 0x0000000414147825 */ /* 0x100fe400078e000e */
[----:B------:R0:W4:Y:S04]  /*0d50*/  LDG.E R18, desc[UR4][R18.64] ;  /* 0x0000000412127981 */ /* 0x000128000c1e1900 */
[----:B------:R-:W4:Y:S01]  /*0d60*/  LDG.E R21, desc[UR4][R20.64] ;  /* 0x0000000414157981 */ /* 0x000f22000c1e1900 */
[----:B0-----:R-:W-:Y:S02]  /*0d70*/  VIADD R19, R17, 0xe0 ;  /* 0x000000e011137836 */ /* 0x001fe40000000000 */
[----:B------:R-:W-:-:S04]  /*0d80*/  IMAD.WIDE.U32 R16, R16, 0x4, R14 ;  /* 0x0000000410107825 */ /* 0x000fc800078e000e */
[----:B------:R-:W-:Y:S02]  /*0d90*/  IMAD.WIDE.U32 R14, R19, 0x4, R14 ;  /* 0x00000004130e7825 */ /* 0x000fe400078e000e */
[----:B------:R-:W5:Y:S04]  /*0da0*/  LDG.E R16, desc[UR4][R16.64] ;  /* 0x0000000410107981 */ /* 0x000f68000c1e1900 */
[----:B------:R-:W5:Y:S01]  /*0db0*/  LDG.E R14, desc[UR4][R14.64] ;  /* 0x000000040e0e7981 */ /* 0x000f62000c1e1900 */
[----:B------:R-:W-:Y:S01]  /*0dc0*/  IADD3 R22, PT, PT, R22, 0x100, RZ ;  /* 0x0000010016167810 */ /* 0x000fe20007ffe0ff */
[----:B--2---:R-:W-:-:S04]  /*0dd0*/  FFMA R23, R24, R25, R23 ;  /* 0x0000001918177223 */ /* 0x004fc80000000017 */
[----:B---3--:R-:W-:-:S04]  /*0de0*/  FFMA R23, R26, R29, R23 ;  /* 0x0000001d1a177223 */ /* 0x008fc80000000017 */
[----:B----4-:R-:W-:-:S04]  /*0df0*/  FFMA R23, R18, R21, R23 ;  /* 0x0000001512177223 */ /* 0x010fc80000000017 */
[----:B-----5:R-:W-:-:S07]  /*0e00*/  FFMA R23, R16, R14, R23 ;  /* 0x0000000e10177223 */ /* 0x020fce0000000017 */
.L_x_8:
[----:B------:R-:W-:Y:S05]  /*0e10*/  BSYNC.RECONVERGENT B1 ;  /* 0x0000000000017941 */ /* 0x000fea0003800200 */
.L_x_7:
[----:B------:R-:W-:Y:S05]  /*0e20*/  @!P1 BRA `(.L_x_2) ;  /* 0x0000000400009947 */ /* 0x000fea0003800000 */
[----:B------:R-:W-:Y:S01]  /*0e30*/  ISETP.GE.U32.AND P0, PT, R12, 0x4, PT ;  /* 0x000000040c00780c */ /* 0x000fe20003f06070 */
[----:B------:R-:W-:Y:S01]  /*0e40*/  BSSY.RECONVERGENT B1, `(.L_x_9) ;  /* 0x0000023000017945 */ /* 0x000fe20003800200 */
[----:B------:R-:W-:-:S04]  /*0e50*/  LOP3.LUT R24, R13, 0x3, RZ, 0xc0, !PT ;  /* 0x000000030d187812 */ /* 0x000fc800078ec0ff */
[----:B------:R-:W-:-:S07]  /*0e60*/  ISETP.NE.AND P1, PT, R24, RZ, PT ;  /* 0x000000ff1800720c */ /* 0x000fce0003f25270 */
[----:B------:R-:W-:Y:S06]  /*0e70*/  @!P0 BRA `(.L_x_10) ;  /* 0x00000000007c8947 */ /* 0x000fec0003800000 */
[----:B------:R-:W0:Y:S01]  /*0e80*/  LDC.64 R12, c[0x0][0x390] ;  /* 0x0000e400ff0c7b82 */ /* 0x000e220000000a00 */
[----:B------:R-:W1:Y:S02]  /*0e90*/  LDCU UR6, c[0x0][0x380] ;  /* 0x00007000ff0677ac */ /* 0x000e640008000800 */
[--C-:B-1----:R-:W-:Y:S02]  /*0ea0*/  IMAD R17, R3, UR6, R22.reuse ;  /* 0x0000000603117c24 */ /* 0x102fe4000f8e0216 */
[----:B------:R-:W-:-:S03]  /*0eb0*/  IMAD R15, R11, UR6, R22 ;  /* 0x000000060b0f7c24 */ /* 0x000fc6000f8e0216 */
[----:B------:R-:W-:Y:S01]  /*0ec0*/  IADD3 R29, PT, PT, R17, 0x20, RZ ;  /* 0x00000020111d7810 */ /* 0x000fe20007ffe0ff */
[C-C-:B0-----:R-:W-:Y:S01]  /*0ed0*/  IMAD.WIDE.U32 R18, R15.reuse, 0x4, R12.reuse ;  /* 0x000000040f127825 */ /* 0x141fe200078e000c */
[----:B------:R-:W-:Y:S02]  /*0ee0*/  IADD3 R21, PT, PT, R15, 0x20, RZ ;  /* 0x000000200f157810 */ /* 0x000fe40007ffe0ff */
[C---:B------:R-:W-:Y:S01]  /*0ef0*/  IADD3 R14, PT, PT, R17.reuse, 0x40, RZ ;  /* 0x00000040110e7810 */ /* 0x040fe20007ffe0ff */
[--C-:B------:R-:W-:Y:S01]  /*0f00*/  IMAD.WIDE.U32 R26, R17, 0x4, R12.reuse ;  /* 0x00000004111a7825 */ /* 0x100fe200078e000c */
[----:B------:R-:W-:Y:S01]  /*0f10*/  IADD3 R16, PT, PT, R15, 0x40, RZ ;  /* 0x000000400f107810 */ /* 0x000fe20007ffe0ff */
[----:B------:R0:W2:Y:S02]  /*0f20*/  LDG.E R25, desc[UR4][R18.64] ;  /* 0x0000000412197981 */ /* 0x0000a4000c1e1900 */
[--C-:B------:R-:W-:Y:S02]  /*0f30*/  IMAD.WIDE.U32 R28, R29, 0x4, R12.reuse ;  /* 0x000000041d1c7825 */ /* 0x100fe400078e000c */
[----:B------:R1:W2:Y:S02]  /*0f40*/  LDG.E R26, desc[UR4][R26.64] ;  /* 0x000000041a1a7981 */ /* 0x0002a4000c1e1900 */
[----:B------:R-:W-:-:S02]  /*0f50*/  IMAD.WIDE.U32 R20, R21, 0x4, R12 ;  /* 0x0000000415147825 */ /* 0x000fc400078e000c */
[----:B------:R-:W3:Y:S02]  /*0f60*/  LDG.E R28, desc[UR4][R28.64] ;  /* 0x000000041c1c7981 */ /* 0x000ee4000c1e1900 */
[--C-:B0-----:R-:W-:Y:S01]  /*0f70*/  IMAD.WIDE.U32 R18, R14, 0x4, R12.reuse ;  /* 0x000000040e127825 */ /* 0x101fe200078e000c */
[----:B------:R-:W-:Y:S01]  /*0f80*/  IADD3 R14, PT, PT, R17, 0x60, RZ ;  /* 0x00000060110e7810 */ /* 0x000fe20007ffe0ff */
[----:B------:R-:W3:Y:S01]  /*0f90*/  LDG.E R21, desc[UR4][R20.64] ;  /* 0x0000000414157981 */ /* 0x000ee2000c1e1900 */
[----:B-1----:R-:W-:Y:S01]  /*0fa0*/  IADD3 R27, PT, PT, R15, 0x60, RZ ;  /* 0x000000600f1b7810 */ /* 0x002fe20007ffe0ff */
[--C-:B------:R-:W-:Y:S02]  /*0fb0*/  IMAD.WIDE.U32 R16, R16, 0x4, R12.reuse ;  /* 0x0000000410107825 */ /* 0x100fe400078e000c */
[----:B------:R-:W4:Y:S02]  /*0fc0*/  LDG.E R18, desc[UR4][R18.64] ;  /* 0x0000000412127981 */ /* 0x000f24000c1e1900 */
[----:B------:R-:W-:-:S02]  /*0fd0*/  IMAD.WIDE.U32 R14, R14, 0x4, R12 ;  /* 0x000000040e0e7825 */ /* 0x000fc400078e000c */
[----:B------:R-:W4:Y:S02]  /*0fe0*/  LDG.E R16, desc[UR4][R16.64] ;  /* 0x0000000410107981 */ /* 0x000f24000c1e1900 */
[----:B------:R-:W-:Y:S02]  /*0ff0*/  IMAD.WIDE.U32 R12, R27, 0x4, R12 ;  /* 0x000000041b0c7825 */ /* 0x000fe400078e000c */
[----:B------:R-:W5:Y:S04]  /*1000*/  LDG.E R15, desc[UR4][R14.64] ;  /* 0x000000040e0f7981 */ /* 0x000f68000c1e1900 */
[----:B------:R-:W5:Y:S01]  /*1010*/  LDG.E R12, desc[UR4][R12.64] ;  /* 0x000000040c0c7981 */ /* 0x000f62000c1e1900 */
[----:B------:R-:W-:Y:S02]  /*1020*/  VIADD R22, R22, 0x80 ;  /* 0x0000008016167836 */ /* 0x000fe40000000000 */
[----:B--2---:R-:W-:-:S04]  /*1030*/  FFMA R25, R26, R25, R23 ;  /* 0x000000191a197223 */ /* 0x004fc80000000017 */
[----:B---3--:R-:W-:-:S04]  /*1040*/  FFMA R21, R28, R21, R25 ;  /* 0x000000151c157223 */ /* 0x008fc80000000019 */
[----:B----4-:R-:W-:-:S04]  /*1050*/  FFMA R18, R18, R16, R21 ;  /* 0x0000001012127223 */ /* 0x010fc80000000015 */
[----:B-----5:R-:W-:-:S07]  /*1060*/  FFMA R23, R15, R12, R18 ;  /* 0x0000000c0f177223 */ /* 0x020fce0000000012 */
.L_x_10:
[----:B------:R-:W-:Y:S05]  /*1070*/  BSYNC.RECONVERGENT B1 ;  /* 0x0000000000017941 */ /* 0x000fea0003800200 */
.L_x_9:
[----:B------:R-:W-:Y:S05]  /*1080*/  @!P1 BRA `(.L_x_2) ;  /* 0x0000000000689947 */ /* 0x000fea0003800000 */
[----:B------:R-:W0:Y:S01]  /*1090*/  LDC.64 R12, c[0x0][0x390] ;  /* 0x0000e400ff0c7b82 */ /* 0x000e220000000a00 */
[----:B------:R-:W1:Y:S02]  /*10a0*/  LDCU UR6, c[0x0][0x380] ;  /* 0x00007000ff0677ac */ /* 0x000e640008000800 */
[--C-:B-1----:R-:W-:Y:S02]  /*10b0*/  IMAD R21, R3, UR6, R22.reuse ;  /* 0x0000000603157c24 */ /* 0x102fe4000f8e0216 */
[----:B------:R-:W-:Y:S02]  /*10c0*/  IMAD R25, R11, UR6, R22 ;  /* 0x000000060b197c24 */ /* 0x000fe4000f8e0216 */
[----:B0-----:R-:W-:-:S04]  /*10d0*/  IMAD.WIDE.U32 R16, R21, 0x4, R12 ;  /* 0x0000000415107825 */ /* 0x001fc800078e000c */
[----:B------:R-:W-:Y:S02]  /*10e0*/  IMAD.WIDE.U32 R14, R25, 0x4, R12 ;  /* 0x00000004190e7825 */ /* 0x000fe400078e000c */
[----:B------:R-:W2:Y:S04]  /*10f0*/  LDG.E R16, desc[UR4][R16.64] ;  /* 0x0000000410107981 */ /* 0x000ea8000c1e1900 */
[----:B------:R-:W2:Y:S01]  /*1100*/  LDG.E R14, desc[UR4][R14.64] ;  /* 0x000000040e0e7981 */ /* 0x000ea2000c1e1900 */
[----:B------:R-:W-:Y:S01]  /*1110*/  ISETP.NE.AND P0, PT, R24, 0x1, PT ;  /* 0x000000011800780c */ /* 0x000fe20003f05270 */
[----:B--2---:R-:W-:-:S12]  /*1120*/  FFMA R23, R16, R14, R23 ;  /* 0x0000000e10177223 */ /* 0x004fd80000000017 */
[----:B------:R-:W-:Y:S05]  /*1130*/  @!P0 BRA `(.L_x_2) ;  /* 0x00000000003c8947 */ /* 0x000fea0003800000 */
[----:B------:R-:W-:Y:S02]  /*1140*/  ISETP.NE.AND P0, PT, R24, 0x2, PT ;  /* 0x000000021800780c */ /* 0x000fe40003f05270 */
[----:B------:R-:W-:Y:S02]  /*1150*/  IADD3 R19, PT, PT, R21, 0x20, RZ ;  /* 0x0000002015137810 */ /* 0x000fe40007ffe0ff */
[----:B------:R-:W-:-:S03]  /*1160*/  IADD3 R17, PT, PT, R25, 0x20, RZ ;  /* 0x0000002019117810 */ /* 0x000fc60007ffe0ff */
[----:B------:R-:W-:-:S04]  /*1170*/  IMAD.WIDE.U32 R18, R19, 0x4, R12 ;  /* 0x0000000413127825 */ /* 0x000fc800078e000c */
[----:B------:R-:W-:Y:S02]  /*1180*/  IMAD.WIDE.U32 R16, R17, 0x4, R12 ;  /* 0x0000000411107825 */ /* 0x000fe400078e000c */
[----:B------:R-:W-:Y:S01]  /*1190*/  @P0 IADD3 R15, PT, PT, R21, 0x40, RZ ;  /* 0x00000040150f0810 */ /* 0x000fe20007ffe0ff */
[----:B------:R-:W2:Y:S01]  /*11a0*/  LDG.E R18, desc[UR4][R18.64] ;  /* 0x0000000412127981 */ /* 0x000ea2000c1e1900 */
[----:B------:R-:W-:-:S03]  /*11b0*/  @P0 IADD3 R21, PT, PT, R25, 0x40, RZ ;  /* 0x0000004019150810 */ /* 0x000fc60007ffe0ff */
[--C-:B------:R-:W-:Y:S01]  /*11c0*/  @P0 IMAD.WIDE.U32 R14, R15, 0x4, R12.reuse ;  /* 0x000000040f0e0825 */ /* 0x100fe200078e000c */
[----:B------:R-:W2:Y:S03]  /*11d0*/  LDG.E R16, desc[UR4][R16.64] ;  /* 0x0000000410107981 */ /* 0x000ea6000c1e1900 */
[----:B------:R-:W-:Y:S02]  /*11e0*/  @P0 IMAD.WIDE.U32 R12, R21, 0x4, R12 ;  /* 0x00000004150c0825 */ /* 0x000fe400078e000c */
[----:B------:R-:W3:Y:S04]  /*11f0*/  @P0 LDG.E R14, desc[UR4][R14.64] ;  /* 0x000000040e0e0981 */ /* 0x000ee8000c1e1900 */
[----:B------:R-:W3:Y:S01]  /*1200*/  @P0 LDG.E R12, desc[UR4][R12.64] ;  /* 0x000000040c0c0981 */ /* 0x000ee2000c1e1900 */
[----:B--2---:R-:W-:-:S04]  /*1210*/  FFMA R23, R18, R16, R23 ;  /* 0x0000001012177223 */ /* 0x004fc80000000017 */
[----:B---3--:R-:W-:-:S07]  /*1220*/  @P0 FFMA R23, R14, R12, R23 ;  /* 0x0000000c0e170223 */ /* 0x008fce0000000017 */
.L_x_2:
[----:B------:R-:W-:Y:S05]  /*1230*/  BSYNC.RECONVERGENT B0 ;  /* 0x0000000000007941 */ /* 0x000fea0003800200 */
.L_x_1:
[----:B------:R-:W0:Y:S01]  /*1240*/  SHFL.UP PT, R12, R23, 0x1, RZ ;  /* 0x04200000170c7989 */ /* 0x000e2200000e00ff */
[----:B------:R-:W-:Y:S01]  /*1250*/  ISETP.NE.AND P0, PT, R2, RZ, PT ;  /* 0x000000ff0200720c */ /* 0x000fe20003f05270 */
[----:B------:R-:W-:Y:S01]  /*1260*/  BSSY.RECONVERGENT B0, `(.L_x_11) ;  /* 0x000002e000007945 */ /* 0x000fe20003800200 */
[----:B------:R-:W-:Y:S02]  /*1270*/  ISETP.NE.AND P1, PT, R0, 0x1f, PT ;  /* 0x0000001f0000780c */ /* 0x000fe40003f25270 */
[----:B0-----:R-:W-:Y:S02]  /*1280*/  FSEL R12, R12, RZ, P0 ;  /* 0x000000ff0c0c7208 */ /* 0x001fe40000000000 */
[----:B------:R-:W-:-:S03]  /*1290*/  ISETP.GE.U32.AND P0, PT, R2, 0x2, PT ;  /* 0x000000020200780c */ /* 0x000fc60003f06070 */
[----:B------:R-:W-:-:S05]  /*12a0*/  FADD R12, R12, R23 ;  /* 0x000000170c0c7221 */ /* 0x000fca0000000000 */
[----:B------:R-:W0:Y:S02]  /*12b0*/  SHFL.UP PT, R13, R12, 0x2, RZ ;  /* 0x044000000c0d7989 */ /* 0x000e2400000e00ff */
        /* <DEDUP_REMOVED lines=12> */
[----:B0-----:R-:W-:-:S05]  /*1380*/  FSEL R12, R12, RZ, P0 ;  /* 0x000000ff0c0c7208 */ /* 0x001fca0000000000 */
[----:B------:R-:W-:Y:S01]  /*1390*/  FADD R21, R15, R12 ;  /* 0x0000000c0f157221 */ /* 0x000fe20000000000 */
[----:B------:R-:W-:Y:S06]  /*13a0*/  @P1 BRA `(.L_x_12) ;  /* 0x0000000000641947 */ /* 0x000fec0003800000 */
[----:B------:R-:W0:Y:S08]  /*13b0*/  LDC R18, c[0x0][0x380] ;  /* 0x0000e000ff127b82 */ /* 0x000e300000000800 */
[----:B------:R-:W1:Y:S08]  /*13c0*/  LDC.64 R14, c[0x0][0x390] ;  /* 0x0000e400ff0e7b82 */ /* 0x000e700000000a00 */
[----:B------:R-:W2:Y:S01]  /*13d0*/  LDC.64 R12, c[0x0][0x388] ;  /* 0x0000e200ff0c7b82 */ /* 0x000ea20000000a00 */
[----:B0-----:R-:W-:-:S04]  /*13e0*/  IMAD R17, R11, R18, R11 ;  /* 0x000000120b117224 */ /* 0x001fc800078e020b */
[----:B-1----:R-:W-:-:S06]  /*13f0*/  IMAD.WIDE.U32 R16, R17, 0x4, R14 ;  /* 0x0000000411107825 */ /* 0x002fcc00078e000e */
[----:B------:R-:W3:Y:S01]  /*1400*/  LDG.E R17, desc[UR4][R16.64] ;  /* 0x0000000410117981 */ /* 0x000ee2000c1e1900 */
[----:B------:R-:W-:-:S04]  /*1410*/  IMAD R15, R3, R18, R11 ;  /* 0x00000012030f7224 */ /* 0x000fc800078e020b */
[----:B--2---:R-:W-:-:S05]  /*1420*/  IMAD.WIDE.U32 R18, R15, 0x4, R12 ;  /* 0x000000040f127825 */ /* 0x004fca00078e000c */
[----:B------:R-:W2:Y:S01]  /*1430*/  LDG.E R12, desc[UR4][R18.64] ;  /* 0x00000004120c7981 */ /* 0x000ea2000c1e1900 */
[----:B------:R-:W-:Y:S01]  /*1440*/  BSSY.RECONVERGENT B1, `(.L_x_13) ;  /* 0x000000c000017945 */ /* 0x000fe20003800200 */
[----:B---3--:R-:W0:Y:S01]  /*1450*/  MUFU.RCP R14, R17 ;  /* 0x00000011000e7308 */ /* 0x008e220000001000 */
[----:B--2---:R-:W-:-:S07]  /*1460*/  FADD R12, -R21, R12 ;  /* 0x0000000c150c7221 */ /* 0x004fce0000000100 */
[----:B------:R-:W1:Y:S01]  /*1470*/  FCHK P0, R12, R17 ;  /* 0x000000110c007302 */ /* 0x000e620000000000 */
[----:B0-----:R-:W-:-:S04]  /*1480*/  FFMA R13, -R17, R14, 1 ;  /* 0x3f800000110d7423 */ /* 0x001fc8000000010e */
[----:B------:R-:W-:-:S04]  /*1490*/  FFMA R13, R14, R13, R14 ;  /* 0x0000000d0e0d7223 */ /* 0x000fc8000000000e */
[----:B------:R-:W-:-:S04]  /*14a0*/  FFMA R14, R12, R13, RZ ;  /* 0x0000000d0c0e7223 */ /* 0x000fc800000000ff */
[----:B------:R-:W-:-:S04]  /*14b0*/  FFMA R20, -R17, R14, R12 ;  /* 0x0000000e11147223 */ /* 0x000fc8000000010c */
[----:B------:R-:W-:Y:S01]  /*14c0*/  FFMA R21, R13, R20, R14 ;  /* 0x000000140d157223 */ /* 0x000fe2000000000e */
[----:B-1----:R-:W-:Y:S06]  /*14d0*/  @!P0 BRA `(.L_x_14) ;  /* 0x0000000000088947 */ /* 0x002fec0003800000 */
[----:B------:R-:W-:-:S07]  /*14e0*/  MOV R14, 0x1500 ;  /* 0x00001500000e7802 */ /* 0x000fce0000000f00 */
[----:B------:R-:W-:Y:S05]  /*14f0*/  CALL.REL.NOINC `($__internal_1_$__cuda_sm3x_div_rn_noftz_f32_slowpath) ;  /* 0x0000000c00f87944 */ /* 0x000fea0003c00000 */
.L_x_14:
[----:B------:R-:W-:Y:S05]  /*1500*/  BSYNC.RECONVERGENT B1 ;  /* 0x0000000000017941 */ /* 0x000fea0003800200 */
.L_x_13:
[----:B------:R-:W0:Y:S02]  /*1510*/  LDC.64 R12, c[0x0][0x390] ;  /* 0x0000e400ff0c7b82 */ /* 0x000e240000000a00 */
[----:B0-----:R-:W-:-:S05]  /*1520*/  IMAD.WIDE.U32 R12, R15, 0x4, R12 ;  /* 0x000000040f0c7825 */ /* 0x001fca00078e000c */
[----:B------:R0:W-:Y:S02]  /*1530*/  STG.E desc[UR4][R12.64], R21 ;  /* 0x000000150c007986 */ /* 0x0001e4000c101904 */
.L_x_12:
[----:B------:R-:W-:Y:S05]  /*1540*/  BSYNC.RECONVERGENT B0 ;  /* 0x0000000000007941 */ /* 0x000fea0003800200 */
.L_x_11:
[----:B------:R-:W-:-:S04]  /*1550*/  IADD3 R11, PT, PT, R11, 0x1, RZ ;  /* 0x000000010b0b7810 */ /* 0x000fc80007ffe0ff */
[----:B------:R-:W-:-:S13]  /*1560*/  ISETP.NE.AND P0, PT, R11, R3, PT ;  /* 0x000000030b00720c */ /* 0x000fda0003f05270 */
[----:B------:R-:W-:Y:S05]  /*1570*/  @P0 BRA `(.L_x_15) ;  /* 0xffffffe800ec0947 */ /* 0x000fea000383ffff */
.L_x_0:
[----:B------:R-:W-:Y:S01]  /*1580*/  ISETP.GE.U32.AND P0, PT, R0, R3, PT ;  /* 0x000000030000720c */ /* 0x000fe20003f06070 */
[----:B------:R-:W1:Y:S01]  /*1590*/  LDCU UR6, c[0x0][0x380] ;  /* 0x00007000ff0677ac */ /* 0x000e620008000800 */
[----:B------:R-:W-:Y:S01]  /*15a0*/  BSSY.RECONVERGENT B0, `(.L_x_16) ;  /* 0x00000a8000007945 */ /* 0x000fe20003800200 */
[----:B------:R-:W-:-:S10]  /*15b0*/  HFMA2 R18, -RZ, RZ, 0, 0 ;  /* 0x00000000ff127431 */ /* 0x000fd400000001ff */
[----:B------:R-:W-:Y:S05]  /*15c0*/  @P0 BRA `(.L_x_17) ;  /* 0x0000000800940947 */ /* 0x000fea0003800000 */
[----:B------:R-:W-:Y:S01]  /*15d0*/  ISETP.GE.U32.AND P0, PT, R6, 0x1e0, PT ;  /* 0x000001e00600780c */ /* 0x000fe20003f06070 */
[----:B------:R-:W-:Y:S01]  /*15e0*/  BSSY.RECONVERGENT B1, `(.L_x_18) ;  /* 0x000004e000017945 */ /* 0x000fe20003800200 */
[----:B------:R-:W-:Y:S01]  /*15f0*/  ISETP.NE.AND P1, PT, R9, RZ, PT ;  /* 0x000000ff0900720c */ /* 0x000fe20003f25270 */
[----:B------:R-:W-:Y:S01]  /*1600*/  IMAD.MOV.U32 R10, RZ, RZ, R0 ;  /* 0x000000ffff0a7224 */ /* 0x000fe200078e0000 */
[----:B------:R-:W-:-:S09]  /*1610*/  MOV R18, RZ ;  /* 0x000000ff00127202 */ /* 0x000fd20000000f00 */
[----:B------:R-:W-:Y:S05]  /*1620*/  @!P0 BRA `(.L_x_19) ;  /* 0x0000000400248947 */ /* 0x000fea0003800000 */
[----:B------:R-:W-:Y:S01]  /*1630*/  HFMA2 R18, -RZ, RZ, 0, 0 ;  /* 0x00000000ff127431 */ /* 0x000fe200000001ff */
[----:B------:R-:W-:Y:S02]  /*1640*/  LOP3.LUT R11, R7, 0xffffff0, RZ, 0xc0, !PT ;  /* 0x0ffffff0070b7812 */ /* 0x000fe400078ec0ff */
[----:B------:R-:W-:Y:S02]  /*1650*/  MOV R6, RZ ;  /* 0x000000ff00067202 */ /* 0x000fe40000000f00 */
[----:B------:R-:W-:-:S07]  /*1660*/  MOV R10, R0 ;  /* 0x00000000000a7202 */ /* 0x000fce0000000f00 */
.L_x_20:
[----:B0-----:R-:W0:Y:S01]  /*1670*/  LDC.64 R12, c[0x0][0x390] ;  /* 0x0000e400ff0c7b82 */ /* 0x001e220000000a00 */
[----:B-1----:R-:W-:-:S05]  /*1680*/  IMAD R21, R3, UR6, R10 ;  /* 0x0000000603157c24 */ /* 0x002fca000f8e020a */
[C---:B------:R-:W-:Y:S02]  /*1690*/  IADD3 R17, PT, PT, R21.reuse, 0x20, RZ ;  /* 0x0000002015117810 */ /* 0x040fe40007ffe0ff */
[C---:B------:R-:W-:Y:S02]  /*16a0*/  IADD3 R23, PT, PT, R21.reuse, 0x40, RZ ;  /* 0x0000004015177810 */ /* 0x040fe40007ffe0ff */
[C---:B------:R-:W-:Y:S01]  /*16b0*/  IADD3 R25, PT, PT, R21.reuse, 0x60, RZ ;  /* 0x0000006015197810 */ /* 0x040fe20007ffe0ff */
[----:B0-----:R-:W-:-:S04]  /*16c0*/  IMAD.WIDE.U32 R14, R21, 0x4, R12 ;  /* 0x00000004150e7825 */ /* 0x001fc800078e000c */
[--C-:B------:R-:W-:Y:S01]  /*16d0*/  IMAD.WIDE.U32 R16, R17, 0x4, R12.reuse ;  /* 0x0000000411107825 */ /* 0x100fe200078e000c */
[----:B------:R0:W2:Y:S04]  /*16e0*/  LDG.E R19, desc[UR4][R14.64] ;  /* 0x000000040e137981 */ /* 0x0000a8000c1e1900 */
[----:B------:R-:W3:Y:S01]  /*16f0*/  LDG.E R29, desc[UR4][R16.64] ;  /* 0x00000004101d7981 */ /* 0x000ee2000c1e1900 */
[----:B0-----:R-:W-:Y:S01]  /*1700*/  IMAD.WIDE.U32 R14, R23, 0x4, R12 ;  /* 0x00000004170e7825 */ /* 0x001fe200078e000c */
[----:B------:R-:W-:-:S04]  /*1710*/  IADD3 R23, PT, PT, R21, 0x80, RZ ;  /* 0x0000008015177810 */ /* 0x000fc80007ffe0ff */
[----:B------:R0:W4:Y:S01]  /*1720*/  LDG.E R28, desc[UR4][R14.64] ;  /* 0x000000040e1c7981 */ /* 0x000122000c1e1900 */
[----:B------:R-:W-:-:S04]  /*1730*/  IMAD.WIDE.U32 R24, R25, 0x4, R12 ;  /* 0x0000000419187825 */ /* 0x000fc800078e000c */
[----:B------:R-:W-:Y:S01]  /*1740*/  IMAD.WIDE.U32 R22, R23, 0x4, R12 ;  /* 0x0000000417167825 */ /* 0x000fe200078e000c */
[----:B------:R-:W5:Y:S04]  /*1750*/  LDG.E R26, desc[UR4][R24.64] ;  /* 0x00000004181a7981 */ /* 0x000f68000c1e1900 */
[----:B------:R1:W5:Y:S01]  /*1760*/  LDG.E R20, desc[UR4][R22.64] ;  /* 0x0000000416147981 */ /* 0x000362000c1e1900 */
[C---:B------:R-:W-:Y:S01]  /*1770*/  VIADD R27, R21.reuse, 0xa0 ;  /* 0x000000a0151b7836 */ /* 0x040fe20000000000 */
[----:B0-----:R-:W-:-:S03]  /*1780*/  IADD3 R15, PT, PT, R21, 0xc0, RZ ;  /* 0x000000c0150f7810 */ /* 0x001fc60007ffe0ff */
[----:B------:R-:W-:Y:S01]  /*1790*/  IMAD.WIDE.U32 R16, R27, 0x4, R12 ;  /* 0x000000041b107825 */ /* 0x000fe200078e000c */
[----:B-1----:R-:W-:-:S03]  /*17a0*/  IADD3 R23, PT, PT, R21, 0xe0, RZ ;  /* 0x000000e015177810 */ /* 0x002fc60007ffe0ff */
[----:B------:R-:W-:Y:S01]  /*17b0*/  IMAD.WIDE.U32 R14, R15, 0x4, R12 ;  /* 0x000000040f0e7825 */ /* 0x000fe200078e000c */
[----:B------:R3:W5:Y:S04]  /*17c0*/  LDG.E R27, desc[UR4][R16.64] ;  /* 0x00000004101b7981 */ /* 0x000768000c1e1900 */
[----:B------:R0:W5:Y:S01]  /*17d0*/  LDG.E R25, desc[UR4][R14.64] ;  /* 0x000000040e197981 */ /* 0x000162000c1e1900 */
[----:B--2---:R-:W-:Y:S01]  /*17e0*/  FFMA R22, R19, R19, R18 ;  /* 0x0000001313167223 */ /* 0x004fe20000000012 */
[----:B------:R-:W-:Y:S01]  /*17f0*/  IMAD.WIDE.U32 R18, R23, 0x4, R12 ;  /* 0x0000000417127825 */ /* 0x000fe200078e000c */
[----:B------:R-:W-:-:S03]  /*1800*/  IADD3 R23, PT, PT, R21, 0x100, RZ ;  /* 0x0000010015177810 */ /* 0x000fc60007ffe0ff */
[----:B---3--:R-:W-:Y:S01]  /*1810*/  FFMA R17, R29, R29, R22 ;  /* 0x0000001d1d117223 */ /* 0x008fe20000000016 */
[----:B------:R-:W-:Y:S01]  /*1820*/  IADD3 R29, PT, PT, R21, 0x120, RZ ;  /* 0x00000120151d7810 */ /* 0x000fe20007ffe0ff */
[----:B------:R4:W2:Y:S01]  /*1830*/  LDG.E R24, desc[UR4][R18.64] ;  /* 0x0000000412187981 */ /* 0x0008a2000c1e1900 */
[----:B0-----:R-:W-:-:S05]  /*1840*/  IMAD.WIDE.U32 R14, R23, 0x4, R12 ;  /* 0x00000004170e7825 */ /* 0x001fca00078e000c */
[----:B------:R-:W3:Y:S01]  /*1850*/  LDG.E R23, desc[UR4][R14.64] ;  /* 0x000000040e177981 */ /* 0x000ee2000c1e1900 */
[----:B----4-:R-:W-:Y:S01]  /*1860*/  FFMA R19, R28, R28, R17 ;  /* 0x0000001c1c137223 */ /* 0x010fe20000000011 */
[----:B------:R-:W-:Y:S01]  /*1870*/  IMAD.WIDE.U32 R28, R29, 0x4, R12 ;  /* 0x000000041d1c7825 */ /* 0x000fe200078e000c */
[----:B------:R-:W-:-:S04]  /*1880*/  IADD3 R17, PT, PT, R21, 0x140, RZ ;  /* 0x0000014015117810 */ /* 0x000fc80007ffe0ff */
[----:B------:R0:W4:Y:S01]  /*1890*/  LDG.E R22, desc[UR4][R28.64] ;  /* 0x000000041c167981 */ /* 0x000122000c1e1900 */
[----:B------:R-:W-:-:S04]  /*18a0*/  IMAD.WIDE.U32 R16, R17, 0x4, R12 ;  /* 0x0000000411107825 */ /* 0x000fc800078e000c */
[----:B-----5:R-:W-:Y:S01]  /*18b0*/  FFMA R26, R26, R26, R19 ;  /* 0x0000001a1a1a7223 */ /* 0x020fe20000000013 */
[----:B0-----:R-:W-:-:S03]  /*18c0*/  IADD3 R29, PT, PT, R21, 0x160, RZ ;  /* 0x00000160151d7810 */ /* 0x001fc60007ffe0ff */
[----:B------:R-:W-:Y:S01]  /*18d0*/  FFMA R18, R20, R20, R26 ;  /* 0x0000001414127223 */ /* 0x000fe2000000001a */
[----:B------:R-:W-:Y:S01]  /*18e0*/  IADD3 R28, PT, PT, R21, 0x180, RZ ;  /* 0x00000180151c7810 */ /* 0x000fe20007ffe0ff */
[----:B------:R0:W5:Y:S01]  /*18f0*/  LDG.E R19, desc[UR4][R16.64] ;  /* 0x0000000410137981 */ /* 0x000162000c1e1900 */
[----:B------:R-:W-:-:S04]  /*1900*/  IMAD.WIDE.U32 R14, R29, 0x4, R12 ;  /* 0x000000041d0e7825 */ /* 0x000fc800078e000c */
[----:B------:R-:W-:Y:S02]  /*1910*/  VIADD R20, R21, 0x1a0 ;  /* 0x000001a015147836 */ /* 0x000fe40000000000 */
[----:B------:R1:W5:Y:S01]  /*1920*/  LDG.E R14, desc[UR4][R14.64] ;  /* 0x000000040e0e7981 */ /* 0x000362000c1e1900 */
[----:B0-----:R-:W-:-:S04]  /*1930*/  IMAD.WIDE.U32 R16, R28, 0x4, R12 ;  /* 0x000000041c107825 */ /* 0x001fc800078e000c */
[----:B------:R-:W-:Y:S01]  /*1940*/  IMAD.WIDE.U32 R28, R20, 0x4, R12 ;  /* 0x00000004141c7825 */ /* 0x000fe200078e000c */
[C---:B------:R-:W-:Y:S01]  /*1950*/  IADD3 R20, PT, PT, R21.reuse, 0x1c0, RZ ;  /* 0x000001c015147810 */ /* 0x040fe20007ffe0ff */
[----:B------:R-:W5:Y:S01]  /*1960*/  LDG.E R26, desc[UR4][R16.64] ;  /* 0x00000004101a7981 */ /* 0x000f62000c1e1900 */
[----:B-1----:R-:W-:-:S03]  /*1970*/  IADD3 R15, PT, PT, R21, 0x1e0, RZ ;  /* 0x000001e0150f7810 */ /* 0x002fc60007ffe0ff */
[--C-:B------:R-:W-:Y:S01]  /*1980*/  IMAD.WIDE.U32 R20, R20, 0x4, R12.reuse ;  /* 0x0000000414147825 */ /* 0x100fe200078e000c */
[----:B------:R-:W5:Y:S03]  /*1990*/  LDG.E R28, desc[UR4][R28.64] ;  /* 0x000000041c1c7981 */ /* 0x000f66000c1e1900 */
[----:B------:R-:W-:Y:S02]  /*19a0*/  IMAD.WIDE.U32 R12, R15, 0x4, R12 ;  /* 0x000000040f0c7825 */ /* 0x000fe400078e000c */
[----:B------:R-:W5:Y:S04]  /*19b0*/  LDG.E R20, desc[UR4][R20.64] ;  /* 0x0000000414147981 */ /* 0x000f68000c1e1900 */
[----:B------:R-:W5:Y:S01]  /*19c0*/  LDG.E R12, desc[UR4][R12.64] ;  /* 0x000000040c0c7981 */ /* 0x000f62000c1e1900 */
[----:B------:R-:W-:-:S04]  /*19d0*/  FFMA R18, R27, R27, R18 ;  /* 0x0000001b1b127223 */ /* 0x000fc80000000012 */
[----:B------:R-:W-:Y:S01]  /*19e0*/  FFMA R25, R25, R25, R18 ;  /* 0x0000001919197223 */ /* 0x000fe20000000012 */
[----:B------:R-:W-:-:S04]  /*19f0*/  IADD3 R6, PT, PT, R6, 0x10, RZ ;  /* 0x0000001006067810 */ /* 0x000fc80007ffe0ff */
[----:B------:R-:W-:Y:S02]  /*1a00*/  ISETP.NE.AND P0, PT, R6, R11, PT ;  /* 0x0000000b0600720c */ /* 0x000fe40003f05270 */
[----:B------:R-:W-:Y:S01]  /*1a10*/  IADD3 R10, PT, PT, R10, 0x200, RZ ;  /* 0x000002000a0a7810 */ /* 0x000fe20007ffe0ff */
[----:B--2---:R-:W-:-:S04]  /*1a20*/  FFMA R24, R24, R24, R25 ;  /* 0x0000001818187223 */ /* 0x004fc80000000019 */
[----:B---3--:R-:W-:-:S04]  /*1a30*/  FFMA R23, R23, R23, R24 ;  /* 0x0000001717177223 */ /* 0x008fc80000000018 */
[----:B----4-:R-:W-:-:S04]  /*1a40*/  FFMA R22, R22, R22, R23 ;  /* 0x0000001616167223 */ /* 0x010fc80000000017 */
[----:B-----5:R-:W-:-:S04]  /*1a50*/  FFMA R19, R19, R19, R22 ;  /* 0x0000001313137223 */ /* 0x020fc80000000016 */
[----:B------:R-:W-:-:S04]  /*1a60*/  FFMA R19, R14, R14, R19 ;  /* 0x0000000e0e137223 */ /* 0x000fc80000000013 */
[----:B------:R-:W-:-:S04]  /*1a70*/  FFMA R19, R26, R26, R19 ;  /* 0x0000001a1a137223 */ /* 0x000fc80000000013 */
[----:B------:R-:W-:-:S04]  /*1a80*/  FFMA R19, R28, R28, R19 ;  /* 0x0000001c1c137223 */ /* 0x000fc80000000013 */
[----:B------:R-:W-:-:S04]  /*1a90*/  FFMA R19, R20, R20, R19 ;  /* 0x0000001414137223 */ /* 0x000fc80000000013 */
[----:B------:R-:W-:Y:S01]  /*1aa0*/  FFMA R18, R12, R12, R19 ;  /* 0x0000000c0c127223 */ /* 0x000fe20000000013 */
[----:B------:R-:W-:Y:S06]  /*1ab0*/  @P0 BRA `(.L_x_20) ;  /* 0xfffffff800ec0947 */ /* 0x000fec000383ffff */
.L_x_19:
[----:B-1----:R-:W-:Y:S05]  /*1ac0*/  BSYNC.RECONVERGENT B1 ;  /* 0x0000000000017941 */ /* 0x002fea0003800200 */
.L_x_18:
[----:B------:R-:W-:Y:S05]  /*1ad0*/  @!P1 BRA `(.L_x_17) ;  /* 0x0000000400509947 */ /* 0x000fea0003800000 */
[----:B------:R-:W-:Y:S01]  /*1ae0*/  ISETP.GE.U32.AND P0, PT, R9, 0x8, PT ;  /* 0x000000080900780c */ /* 0x000fe20003f06070 */
[----:B------:R-:W-:Y:S01]  /*1af0*/  BSSY.RECONVERGENT B1, `(.L_x_21) ;  /* 0x0000026000017945 */ /* 0x000fe20003800200 */
[----:B------:R-:W-:-:S11]  /*1b00*/  ISETP.NE.AND P1, PT, R8, RZ, PT ;  /* 0x000000ff0800720c */ /* 0x000fd60003f25270 */
[----:B------:R-:W-:Y:S05]  /*1b10*/  @!P0 BRA `(.L_x_22) ;  /* 0x00000000008c8947 */ /* 0x000fea0003800000 */
[----:B------:R-:W1:Y:S01]  /*1b20*/  LDCU UR7, c[0x0][0x380] ;  /* 0x00007000ff0777ac */ /* 0x000e620008000800 */
[----:B0-----:R-:W0:Y:S01]  /*1b30*/  LDC.64 R12, c[0x0][0x390] ;  /* 0x0000e400ff0c7b82 */ /* 0x001e220000000a00 */
[----:B-1----:R-:W-:-:S05]  /*1b40*/  IMAD R11, R3, UR7, R10 ;  /* 0x00000007030b7c24 */ /* 0x002fca000f8e020a */
[C---:B------:R-:W-:Y:S01]  /*1b50*/  IADD3 R25, PT, PT, R11.reuse, 0x20, RZ ;  /* 0x000000200b197810 */ /* 0x040fe20007ffe0ff */
[C---:B0-----:R-:W-:Y:S01]  /*1b60*/  IMAD.WIDE.U32 R22, R11.reuse, 0x4, R12 ;  /* 0x000000040b167825 */ /* 0x041fe200078e000c */
[----:B------:R-:W-:-:S03]  /*1b70*/  IADD3 R15, PT, PT, R11, 0x40, RZ ;  /* 0x000000400b0f7810 */ /* 0x000fc60007ffe0ff */
[--C-:B------:R-:W-:Y:S01]  /*1b80*/  IMAD.WIDE.U32 R24, R25, 0x4, R12.reuse ;  /* 0x0000000419187825 */ /* 0x100fe200078e000c */
[----:B------:R0:W2:Y:S01]  /*1b90*/  LDG.E R9, desc[UR4][R22.64] ;  /* 0x0000000416097981 */ /* 0x0000a2000c1e1900 */
[----:B------:R-:W-:Y:S02]  /*1ba0*/  IADD3 R17, PT, PT, R11, 0x60, RZ ;  /* 0x000000600b117810 */ /* 0x000fe40007ffe0ff */
[--C-:B------:R-:W-:Y:S01]  /*1bb0*/  IMAD.WIDE.U32 R14, R15, 0x4, R12.reuse ;  /* 0x000000040f0e7825 */ /* 0x100fe200078e000c */
[----:B------:R1:W3:Y:S03]  /*1bc0*/  LDG.E R6, desc[UR4][R24.64] ;  /* 0x0000000418067981 */ /* 0x0002e6000c1e1900 */
[----:B------:R-:W-:Y:S02]  /*1bd0*/  VIADD R21, R11, 0x80 ;  /* 0x000000800b157836 */ /* 0x000fe40000000000 */
[----:B------:R-:W-:Y:S01]  /*1be0*/  IMAD.WIDE.U32 R16, R17, 0x4, R12 ;  /* 0x0000000411107825 */ /* 0x000fe200078e000c */
[----:B------:R-:W4:Y:S01]  /*1bf0*/  LDG.E R14, desc[UR4][R14.64] ;  /* 0x000000040e0e7981 */ /* 0x000f22000c1e1900 */
[----:B------:R-:W-:-:S02]  /*1c00*/  IADD3 R19, PT, PT, R11, 0xa0, RZ ;  /* 0x000000a00b137810 */ /* 0x000fc40007ffe0ff */
[--C-:B------:R-:W-:Y:S01]  /*1c10*/  IMAD.WIDE.U32 R20, R21, 0x4, R12.reuse ;  /* 0x0000000415147825 */ /* 0x100fe200078e000c */
[----:B------:R-:W-:Y:S01]  /*1c20*/  IADD3 R27, PT, PT, R11, 0xc0, RZ ;  /* 0x000000c00b1b7810 */ /* 0x000fe20007ffe0ff */
[----:B------:R-:W5:Y:S02]  /*1c30*/  LDG.E R16, desc[UR4][R16.64] ;  /* 0x0000000410107981 */ /* 0x000f64000c1e1900 */
[--C-:B0-----:R-:W-:Y:S01]  /*1c40*/  IMAD.WIDE.U32 R22, R19, 0x4, R12.reuse ;  /* 0x0000000413167825 */ /* 0x101fe200078e000c */
[----:B------:R-:W-:Y:S01]  /*1c50*/  IADD3 R11, PT, PT, R11, 0xe0, RZ ;  /* 0x000000e00b0b7810 */ /* 0x000fe20007ffe0ff */
[----:B------:R-:W5:Y:S02]  /*1c60*/  LDG.E R20, desc[UR4][R20.64] ;  /* 0x0000000414147981 */ /* 0x000f64000c1e1900 */
[--C-:B-1----:R-:W-:Y:S02]  /*1c70*/  IMAD.WIDE.U32 R24, R27, 0x4, R12.reuse ;  /* 0x000000041b187825 */ /* 0x102fe400078e000c */
[----:B------:R-:W5:Y:S02]  /*1c80*/  LDG.E R22, desc[UR4][R22.64] ;  /* 0x0000000416167981 */ /* 0x000f64000c1e1900 */
[----:B------:R-:W-:-:S02]  /*1c90*/  IMAD.WIDE.U32 R12, R11, 0x4, R12 ;  /* 0x000000040b0c7825 */ /* 0x000fc400078e000c */
[----:B------:R-:W5:Y:S04]  /*1ca0*/  LDG.E R24, desc[UR4][R24.64] ;  /* 0x0000000418187981 */ /* 0x000f68000c1e1900 */
[----:B------:R-:W5:Y:S01]  /*1cb0*/  LDG.E R12, desc[UR4][R12.64] ;  /* 0x000000040c0c7981 */ /* 0x000f62000c1e1900 */
        /* <DEDUP_REMOVED lines=8> */
[----:B------:R-:W-:-:S07]  /*1d40*/  FFMA R18, R12, R12, R9 ;  /* 0x0000000c0c127223 */ /* 0x000fce0000000009 */
.L_x_22:
[----:B------:R-:W-:Y:S05]  /*1d50*/  BSYNC.RECONVERGENT B1 ;  /* 0x0000000000017941 */ /* 0x000fea0003800200 */
.L_x_21:
[----:B------:R-:W-:Y:S05]  /*1d60*/  @!P1 BRA `(.L_x_17) ;  /* 0x0000000000ac9947 */ /* 0x000fea0003800000 */
[----:B------:R-:W-:Y:S01]  /*1d70*/  ISETP.GE.U32.AND P0, PT, R8, 0x4, PT ;  /* 0x000000040800780c */ /* 0x000fe20003f06070 */
[----:B------:R-:W-:Y:S01]  /*1d80*/  BSSY.RECONVERGENT B1, `(.L_x_23) ;  /* 0x0000017000017945 */ /* 0x000fe20003800200 */
[----:B------:R-:W-:-:S04]  /*1d90*/  LOP3.LUT R9, R7, 0x3, RZ, 0xc0, !PT ;  /* 0x0000000307097812 */ /* 0x000fc800078ec0ff */
[----:B------:R-:W-:-:S07]  /*1da0*/  ISETP.NE.AND P1, PT, R9, RZ, PT ;  /* 0x000000ff0900720c */ /* 0x000fce0003f25270 */
[----:B------:R-:W-:Y:S06]  /*1db0*/  @!P0 BRA `(.L_x_24) ;  /* 0x00000000004c8947 */ /* 0x000fec0003800000 */
[----:B------:R-:W1:Y:S01]  /*1dc0*/  LDCU UR7, c[0x0][0x380] ;  /* 0x00007000ff0777ac */ /* 0x000e620008000800 */
[----:B------:R-:W2:Y:S01]  /*1dd0*/  LDC.64 R6, c[0x0][0x390] ;  /* 0x0000e400ff067b82 */ /* 0x000ea20000000a00 */
[----:B-1----:R-:W-:-:S05]  /*1de0*/  IMAD R11, R3, UR7, R10 ;  /* 0x00000007030b7c24 */ /* 0x002fca000f8e020a */
[C---:B0-----:R-:W-:Y:S01]  /*1df0*/  IADD3 R13, PT, PT, R11.reuse, 0x20, RZ ;  /* 0x000000200b0d7810 */ /* 0x041fe20007ffe0ff */
[C---:B--2---:R-:W-:Y:S01]  /*1e00*/  IMAD.WIDE.U32 R16, R11.reuse, 0x4, R6 ;  /* 0x000000040b107825 */ /* 0x044fe200078e0006 */
[----:B------:R-:W-:-:S03]  /*1e10*/  IADD3 R15, PT, PT, R11, 0x40, RZ ;  /* 0x000000400b0f7810 */ /* 0x000fc60007ffe0ff */
[--C-:B------:R-:W-:Y:S01]  /*1e20*/  IMAD.WIDE.U32 R12, R13, 0x4, R6.reuse ;  /* 0x000000040d0c7825 */ /* 0x100fe200078e0006 */
[----:B------:R-:W-:Y:S01]  /*1e30*/  IADD3 R11, PT, PT, R11, 0x60, RZ ;  /* 0x000000600b0b7810 */ /* 0x000fe20007ffe0ff */
[----:B------:R-:W2:Y:S02]  /*1e40*/  LDG.E R17, desc[UR4][R16.64] ;  /* 0x0000000410117981 */ /* 0x000ea4000c1e1900 */
[--C-:B------:R-:W-:Y:S02]  /*1e50*/  IMAD.WIDE.U32 R14, R15, 0x4, R6.reuse ;  /* 0x000000040f0e7825 */ /* 0x100fe400078e0006 */
[----:B------:R-:W3:Y:S02]  /*1e60*/  LDG.E R13, desc[UR4][R12.64] ;  /* 0x000000040c0d7981 */ /* 0x000ee4000c1e1900 */
[----:B------:R-:W-:Y:S02]  /*1e70*/  IMAD.WIDE.U32 R6, R11, 0x4, R6 ;  /* 0x000000040b067825 */ /* 0x000fe400078e0006 */
[----:B------:R-:W4:Y:S04]  /*1e80*/  LDG.E R15, desc[UR4][R14.64] ;  /* 0x000000040e0f7981 */ /* 0x000f28000c1e1900 */
[----:B------:R-:W5:Y:S01]  /*1e90*/  LDG.E R7, desc[UR4][R6.64] ;  /* 0x0000000406077981 */ /* 0x000f62000c1e1900 */
[----:B------:R-:W-:-:S02]  /*1ea0*/  VIADD R10, R10, 0x80 ;  /* 0x000000800a0a7836 */ /* 0x000fc40000000000 */
[----:B--2---:R-:W-:-:S04]  /*1eb0*/  FFMA R18, R17, R17, R18 ;  /* 0x0000001111127223 */ /* 0x004fc80000000012 */
[----:B---3--:R-:W-:-:S04]  /*1ec0*/  FFMA R18, R13, R13, R18 ;  /* 0x0000000d0d127223 */ /* 0x008fc80000000012 */
[----:B----4-:R-:W-:-:S04]  /*1ed0*/  FFMA R18, R15, R15, R18 ;  /* 0x0000000f0f127223 */ /* 0x010fc80000000012 */
[----:B-----5:R-:W-:-:S07]  /*1ee0*/  FFMA R18, R7, R7, R18 ;  /* 0x0000000707127223 */ /* 0x020fce0000000012 */
.L_x_24:
[----:B------:R-:W-:Y:S05]  /*1ef0*/  BSYNC.RECONVERGENT B1 ;  /* 0x0000000000017941 */ /* 0x000fea0003800200 */
.L_x_23:
[----:B------:R-:W-:Y:S05]  /*1f00*/  @!P1 BRA `(.L_x_17) ;  /* 0x0000000000449947 */ /* 0x000fea0003800000 */
[----:B------:R-:W1:Y:S01]  /*1f10*/  LDC.64 R6, c[0x0][0x390] ;  /* 0x0000e400ff067b82 */ /* 0x000e620000000a00 */
[----:B------:R-:W0:Y:S02]  /*1f20*/  LDCU UR7, c[0x0][0x380] ;  /* 0x00007000ff0777ac */ /* 0x000e240008000800 */
[----:B0-----:R-:W-:-:S04]  /*1f30*/  IMAD R13, R3, UR7, R10 ;  /* 0x00000007030d7c24 */ /* 0x001fc8000f8e020a */
[----:B-1----:R-:W-:-:S06]  /*1f40*/  IMAD.WIDE.U32 R10, R13, 0x4, R6 ;  /* 0x000000040d0a7825 */ /* 0x002fcc00078e0006 */
[----:B------:R-:W2:Y:S01]  /*1f50*/  LDG.E R11, desc[UR4][R10.64] ;  /* 0x000000040a0b7981 */ /* 0x000ea2000c1e1900 */
[----:B------:R-:W-:Y:S01]  /*1f60*/  ISETP.NE.AND P0, PT, R9, 0x1, PT ;  /* 0x000000010900780c */ /* 0x000fe20003f05270 */
[----:B--2---:R-:W-:-:S12]  /*1f70*/  FFMA R18, R11, R11, R18 ;  /* 0x0000000b0b127223 */ /* 0x004fd80000000012 */
[----:B------:R-:W-:Y:S05]  /*1f80*/  @!P0 BRA `(.L_x_17) ;  /* 0x0000000000248947 */ /* 0x000fea0003800000 */
[----:B------:R-:W-:Y:S02]  /*1f90*/  ISETP.NE.AND P0, PT, R9, 0x2, PT ;  /* 0x000000020900780c */ /* 0x000fe40003f05270 */
[----:B------:R-:W-:-:S05]  /*1fa0*/  IADD3 R9, PT, PT, R13, 0x20, RZ ;  /* 0x000000200d097810 */ /* 0x000fca0007ffe0ff */
[----:B------:R-:W-:-:S06]  /*1fb0*/  IMAD.WIDE.U32 R8, R9, 0x4, R6 ;  /* 0x0000000409087825 */ /* 0x000fcc00078e0006 */
[----:B------:R-:W-:Y:S01]  /*1fc0*/  @P0 IADD3 R11, PT, PT, R13, 0x40, RZ ;  /* 0x000000400d0b0810 */ /* 0x000fe20007ffe0ff */
[----:B------:R-:W2:Y:S04]  /*1fd0*/  LDG.E R9, desc[UR4][R8.64] ;  /* 0x0000000408097981 */ /* 0x000ea8000c1e1900 */
[----:B------:R-:W-:-:S06]  /*1fe0*/  @P0 IMAD.WIDE.U32 R6, R11, 0x4, R6 ;  /* 0x000000040b060825 */ /* 0x000fcc00078e0006 */
[----:B------:R-:W3:Y:S01]  /*1ff0*/  @P0 LDG.E R7, desc[UR4][R6.64] ;  /* 0x0000000406070981 */ /* 0x000ee2000c1e1900 */
[----:B--2---:R-:W-:-:S04]  /*2000*/  FFMA R18, R9, R9, R18 ;  /* 0x0000000909127223 */ /* 0x004fc80000000012 */
[----:B---3--:R-:W-:-:S07]  /*2010*/  @P0 FFMA R18, R7, R7, R18 ;  /* 0x0000000707120223 */ /* 0x008fce0000000012 */
.L_x_17:
[----:B-1----:R-:W-:Y:S05]  /*2020*/  BSYNC.RECONVERGENT B0 ;  /* 0x0000000000007941 */ /* 0x002fea0003800200 */
.L_x_16:
[----:B------:R-:W1:Y:S01]  /*2030*/  SHFL.UP PT, R6, R18, 0x1, RZ ;  /* 0x0420000012067989 */ /* 0x000e6200000e00ff */
[----:B------:R-:W-:Y:S01]  /*2040*/  ISETP.NE.AND P0, PT, R2, RZ, PT ;  /* 0x000000ff0200720c */ /* 0x000fe20003f05270 */
[----:B------:R-:W-:Y:S01]  /*2050*/  BSSY.RECONVERGENT B0, `(.L_x_25) ;  /* 0x000002b000007945 */ /* 0x000fe20003800200 */
[----:B------:R-:W-:Y:S02]  /*2060*/  ISETP.NE.AND P1, PT, R0, 0x1f, PT ;  /* 0x0000001f0000780c */ /* 0x000fe40003f25270 */
[----:B-1----:R-:W-:Y:S02]  /*2070*/  FSEL R7, R6, RZ, P0 ;  /* 0x000000ff06077208 */ /* 0x002fe40000000000 */
[----:B------:R-:W-:-:S03]  /*2080*/  ISETP.GE.U32.AND P0, PT, R2, 0x2, PT ;  /* 0x000000020200780c */ /* 0x000fc60003f06070 */
[----:B------:R-:W-:-:S05]  /*2090*/  FADD R7, R7, R18 ;  /* 0x0000001207077221 */ /* 0x000fca0000000000 */
[----:B------:R-:W1:Y:S02]  /*20a0*/  SHFL.UP PT, R6, R7, 0x2, RZ ;  /* 0x0440000007067989 */ /* 0x000e6400000e00ff */
        /* <DEDUP_REMOVED lines=12> */
[----:B-1----:R-:W-:-:S05]  /*2170*/  FSEL R7, R7, RZ, P0 ;  /* 0x000000ff07077208 */ /* 0x002fca0000000000 */
[----:B------:R-:W-:Y:S01]  /*2180*/  FADD R11, R8, R7 ;  /* 0x00000007080b7221 */ /* 0x000fe20000000000 */
[----:B------:R-:W-:Y:S06]  /*2190*/  @P1 BRA `(.L_x_26) ;  /* 0x0000000000581947 */ /* 0x000fec0003800000 */
[----:B------:R-:W1:Y:S01]  /*21a0*/  LDC.64 R8, c[0x0][0x388] ;  /* 0x0000e200ff087b82 */ /* 0x000e620000000a00 */
[----:B------:R-:W2:Y:S02]  /*21b0*/  LDCU UR6, c[0x0][0x380] ;  /* 0x00007000ff0677ac */ /* 0x000ea40008000800 */
[----:B--2---:R-:W-:-:S04]  /*21c0*/  IMAD R7, R3, UR6, R3 ;  /* 0x0000000603077c24 */ /* 0x004fc8000f8e0203 */
[----:B-1----:R-:W-:-:S06]  /*21d0*/  IMAD.WIDE.U32 R8, R7, 0x4, R8 ;  /* 0x0000000407087825 */ /* 0x002fcc00078e0008 */
[----:B------:R-:W2:Y:S01]  /*21e0*/  LDG.E R8, desc[UR4][R8.64] ;  /* 0x0000000408087981 */ /* 0x000ea2000c1e1900 */
[----:B------:R-:W-:Y:S01]  /*21f0*/  BSSY.RECONVERGENT B1, `(.L_x_27) ;  /* 0x000000d000017945 */ /* 0x000fe20003800200 */
[----:B--2---:R-:W-:-:S04]  /*2200*/  FADD R10, -R11, R8 ;  /* 0x000000080b0a7221 */ /* 0x004fc80000000100 */
[----:B0-----:R0:W1:Y:S01]  /*2210*/  MUFU.RSQ R13, R10 ;  /* 0x0000000a000d7308 */ /* 0x0010620000001400 */
[----:B------:R-:W-:-:S04]  /*2220*/  IADD3 R6, PT, PT, R10, -0xd000000, RZ ;  /* 0xf30000000a067810 */ /* 0x000fc80007ffe0ff */
[----:B------:R-:W-:-:S13]  /*2230*/  ISETP.GT.U32.AND P0, PT, R6, 0x727fffff, PT ;  /* 0x727fffff0600780c */ /* 0x000fda0003f04070 */
[----:B01----:R-:W-:Y:S05]  /*2240*/  @!P0 BRA `(.L_x_28) ;  /* 0x00000000000c8947 */ /* 0x003fea0003800000 */
[----:B------:R-:W-:-:S07]  /*2250*/  MOV R13, 0x2270 ;  /* 0x00002270000d7802 */ /* 0x000fce0000000f00 */
[----:B------:R-:W-:Y:S05]  /*2260*/  CALL.REL.NOINC `($__internal_0_$__cuda_sm20_sqrt_rn_f32_slowpath) ;  /* 0x00000000003c7944 */ /* 0x000fea0003c00000 */
[----:B------:R-:W-:Y:S05]  /*2270*/  BRA `(.L_x_29) ;  /* 0x0000000000107947 */ /* 0x000fea0003800000 */
.L_x_28:
[----:B------:R-:W-:Y:S01]  /*2280*/  FMUL.FTZ R11, R10, R13 ;  /* 0x0000000d0a0b7220 */ /* 0x000fe20000410000 */
[----:B------:R-:W-:-:S03]  /*2290*/  FMUL.FTZ R8, R13, 0.5 ;  /* 0x3f0000000d087820 */ /* 0x000fc60000410000 */
[----:B------:R-:W-:-:S04]  /*22a0*/  FFMA R6, -R11, R11, R10 ;  /* 0x0000000b0b067223 */ /* 0x000fc8000000010a */
[----:B------:R-:W-:-:S07]  /*22b0*/  FFMA R11, R6, R8, R11 ;  /* 0x00000008060b7223 */ /* 0x000fce000000000b */
.L_x_29:
[----:B------:R-:W-:Y:S05]  /*22c0*/  BSYNC.RECONVERGENT B1 ;  /* 0x0000000000017941 */ /* 0x000fea0003800200 */
.L_x_27:
[----:B------:R-:W0:Y:S02]  /*22d0*/  LDC.64 R8, c[0x0][0x390] ;  /* 0x0000e400ff087b82 */ /* 0x000e240000000a00 */
[----:B0-----:R-:W-:-:S05]  /*22e0*/  IMAD.WIDE.U32 R6, R7, 0x4, R8 ;  /* 0x0000000407067825 */ /* 0x001fca00078e0008 */
[----:B------:R1:W-:Y:S02]  /*22f0*/  STG.E desc[UR4][R6.64], R11 ;  /* 0x0000000b06007986 */ /* 0x0003e4000c101904 */
.L_x_26:
[----:B------:R-:W-:Y:S05]  /*2300*/  BSYNC.RECONVERGENT B0 ;  /* 0x0000000000007941 */ /* 0x000fea0003800200 */
.L_x_25:
[----:B------:R-:W2:Y:S01]  /*2310*/  LDCU UR6, c[0x0][0x380] ;  /* 0x00007000ff0677ac */ /* 0x000ea20008000800 */
[----:B------:R-:W-:-:S04]  /*2320*/  IADD3 R3, PT, PT, R3, 0x1, RZ ;  /* 0x0000000103037810 */ /* 0x000fc80007ffe0ff */
[----:B--2---:R-:W-:-:S13]  /*2330*/  ISETP.NE.AND P0, PT, R3, UR6, PT ;  /* 0x0000000603007c0c */ /* 0x004fda000bf05270 */
[----:B------:R-:W-:Y:S05]  /*2340*/  @P0 BRA `(.L_x_30) ;  /* 0xffffffdc00540947 */ /* 0x000fea000383ffff */
[----:B------:R-:W-:Y:S05]  /*2350*/  EXIT ;  /* 0x000000000000794d */ /* 0x000fea0003800000 */
        .weak           $__internal_0_$__cuda_sm20_sqrt_rn_f32_slowpath
        .type           $__internal_0_$__cuda_sm20_sqrt_rn_f32_slowpath,@function
        .size           $__internal_0_$__cuda_sm20_sqrt_rn_f32_slowpath,($__internal_1_$__cuda_sm3x_div_rn_noftz_f32_slowpath - $__internal_0_$__cuda_sm20_sqrt_rn_f32_slowpath)
$__internal_0_$__cuda_sm20_sqrt_rn_f32_slowpath:
[----:B------:R-:W-:-:S13]  /*2360*/  LOP3.LUT P0, RZ, R10, 0x7fffffff, RZ, 0xc0, !PT ;  /* 0x7fffffff0aff7812 */ /* 0x000fda000780c0ff */
[----:B------:R-:W-:Y:S01]  /*2370*/  @!P0 MOV R8, R10 ;  /* 0x0000000a00088202 */ /* 0x000fe20000000f00 */
[----:B------:R-:W-:Y:S06]  /*2380*/  @!P0 BRA `(.L_x_31) ;  /* 0x0000000000448947 */ /* 0x000fec0003800000 */
[----:B------:R-:W-:Y:S02]  /*2390*/  FSETP.GEU.FTZ.AND P0, PT, R10, RZ, PT ;  /* 0x000000ff0a00720b */ /* 0x000fe40003f1e000 */
[----:B------:R-:W-:-:S11]  /*23a0*/  MOV R6, R10 ;  /* 0x0000000a00067202 */ /* 0x000fd60000000f00 */
[----:B------:R-:W-:Y:S01]  /*23b0*/  @!P0 MOV R8, 0x7fffffff ;  /* 0x7fffffff00088802 */ /* 0x000fe20000000f00 */
[----:B------:R-:W-:Y:S06]  /*23c0*/  @!P0 BRA `(.L_x_31) ;  /* 0x0000000000348947 */ /* 0x000fec0003800000 */
[----:B------:R-:W-:-:S13]  /*23d0*/  FSETP.GTU.FTZ.AND P0, PT, |R6|, +INF , PT ;  /* 0x7f8000000600780b */ /* 0x000fda0003f1c200 */
[----:B------:R-:W-:Y:S01]  /*23e0*/  @P0 FADD.FTZ R8, R6, 1 ;  /* 0x3f80000006080421 */ /* 0x000fe20000010000 */
[----:B------:R-:W-:Y:S06]  /*23f0*/  @P0 BRA `(.L_x_31) ;  /* 0x0000000000280947 */ /* 0x000fec0003800000 */
[----:B------:R-:W-:-:S13]  /*2400*/  FSETP.NEU.FTZ.AND P0, PT, |R6|, +INF , PT ;  /* 0x7f8000000600780b */ /* 0x000fda0003f1d200 */
[----:B------:R-:W-:-:S04]  /*2410*/  @P0 FFMA R9, R6, 1.84467440737095516160e+19, RZ ;  /* 0x5f80000006090823 */ /* 0x000fc800000000ff */
[----:B------:R-:W0:Y:S02]  /*2420*/  @P0 MUFU.RSQ R8, R9 ;  /* 0x0000000900080308 */ /* 0x000e240000001400 */
[----:B0-----:R-:W-:Y:S01]  /*2430*/  @P0 FMUL.FTZ R10, R9, R8 ;  /* 0x00000008090a0220 */ /* 0x001fe20000410000 */
[----:B------:R-:W-:Y:S01]  /*2440*/  @P0 FMUL.FTZ R12, R8, 0.5 ;  /* 0x3f000000080c0820 */ /* 0x000fe20000410000 */
[----:B------:R-:W-:Y:S02]  /*2450*/  @!P0 IMAD.MOV.U32 R8, RZ, RZ, R6 ;  /* 0x000000ffff088224 */ /* 0x000fe400078e0006 */
[----:B------:R-:W-:-:S04]  /*2460*/  @P0 FADD.FTZ R11, -R10, -RZ ;  /* 0x800000ff0a0b0221 */ /* 0x000fc80000010100 */
[----:B------:R-:W-:-:S04]  /*2470*/  @P0 FFMA R11, R10, R11, R9 ;  /* 0x0000000b0a0b0223 */ /* 0x000fc80000000009 */
[----:B------:R-:W-:-:S04]  /*2480*/  @P0 FFMA R11, R11, R12, R10 ;  /* 0x0000000c0b0b0223 */ /* 0x000fc8000000000a */
[----:B------:R-:W-:-:S07]  /*2490*/  @P0 FMUL.FTZ R8, R11, 2.3283064365386962891e-10 ;  /* 0x2f8000000b080820 */ /* 0x000fce0000410000 */
.L_x_31:
[----:B------:R-:W-:Y:S01]  /*24a0*/  HFMA2 R9, -RZ, RZ, 0, 0 ;  /* 0x00000000ff097431 */ /* 0x000fe200000001ff */
[----:B------:R-:W-:Y:S02]  /*24b0*/  MOV R11, R8 ;  /* 0x00000008000b7202 */ /* 0x000fe40000000f00 */
[----:B------:R-:W-:-:S04]  /*24c0*/  MOV R8, R13 ;  /* 0x0000000d00087202 */ /* 0x000fc80000000f00 */
[----:B------:R-:W-:Y:S05]  /*24d0*/  RET.REL.NODEC R8 `(_Z18cholesky_gpu_naivejPKfPf) ;  /* 0xffffffd808c87950 */ /* 0x000fea0003c3ffff */
        .weak           $__internal_1_$__cuda_sm3x_div_rn_noftz_f32_slowpath
        .type           $__internal_1_$__cuda_sm3x_div_rn_noftz_f32_slowpath,@function
        .size           $__internal_1_$__cuda_sm3x_div_rn_noftz_f32_slowpath,(.L_x_45 - $__internal_1_$__cuda_sm3x_div_rn_noftz_f32_slowpath)
$__internal_1_$__cuda_sm3x_div_rn_noftz_f32_slowpath:
[----:B------:R-:W-:Y:S01]  /*24e0*/  SHF.R.U32.HI R16, RZ, 0x17, R17 ;  /* 0x00000017ff107819 */ /* 0x000fe20000011611 */
[----:B------:R-:W-:Y:S01]  /*24f0*/  BSSY.RECONVERGENT B2, `(.L_x_32) ;  /* 0x0000064000027945 */ /* 0x000fe20003800200 */
[----:B------:R-:W-:Y:S02]  /*2500*/  SHF.R.U32.HI R13, RZ, 0x17, R12 ;  /* 0x00000017ff0d7819 */ /* 0x000fe4000001160c */
[----:B------:R-:W-:Y:S02]  /*2510*/  LOP3.LUT R16, R16, 0xff, RZ, 0xc0, !PT ;  /* 0x000000ff10107812 */ /* 0x000fe400078ec0ff */
[----:B------:R-:W-:Y:S02]  /*2520*/  LOP3.LUT R20, R13, 0xff, RZ, 0xc0, !PT ;  /* 0x000000ff0d147812 */ /* 0x000fe400078ec0ff */
[----:B------:R-:W-:Y:S02]  /*2530*/  IADD3 R22, PT, PT, R16, -0x1, RZ ;  /* 0xffffffff10167810 */ /* 0x000fe40007ffe0ff */
[----:B------:R-:W-:-:S02]  /*2540*/  IADD3 R21, PT, PT, R20, -0x1, RZ ;  /* 0xffffffff14157810 */ /* 0x000fc40007ffe0ff */
[----:B------:R-:W-:Y:S02]  /*2550*/  ISETP.GT.U32.AND P0, PT, R22, 0xfd, PT ;  /* 0x000000fd1600780c */ /* 0x000fe40003f04070 */
[----:B------:R-:W-:Y:S02]  /*2560*/  MOV R19, R12 ;  /* 0x0000000c00137202 */ /* 0x000fe40000000f00 */
[----:B------:R-:W-:-:S13]  /*2570*/  ISETP.GT.U32.OR P0, PT, R21, 0xfd, P0 ;  /* 0x000000fd1500780c */ /* 0x000fda0000704470 */
[----:B------:R-:W-:Y:S01]  /*2580*/  @!P0 MOV R18, RZ ;  /* 0x000000ff00128202 */ /* 0x000fe20000000f00 */
[----:B------:R-:W-:Y:S06]  /*2590*/  @!P0 BRA `(.L_x_33) ;  /* 0x0000000000608947 */ /* 0x000fec0003800000 */
[----:B------:R-:W-:Y:S01]  /*25a0*/  FSETP.GTU.FTZ.AND P0, PT, |R12|, +INF , PT ;  /* 0x7f8000000c00780b */ /* 0x000fe20003f1c200 */
[----:B------:R-:W-:Y:S01]  /*25b0*/  IMAD.MOV.U32 R13, RZ, RZ, R17 ;  /* 0x000000ffff0d7224 */ /* 0x000fe200078e0011 */
[----:B------:R-:W-:-:S04]  /*25c0*/  FSETP.GTU.FTZ.AND P1, PT, |R17|, +INF , PT ;  /* 0x7f8000001100780b */ /* 0x000fc80003f3c200 */
[----:B------:R-:W-:-:S13]  /*25d0*/  PLOP3.LUT P0, PT, P0, P1, PT, 0xf8, 0x8f ;  /* 0x00000000008f781c */ /* 0x000fda0000703f70 */
[----:B------:R-:W-:Y:S05]  /*25e0*/  @P0 BRA `(.L_x_34) ;  /* 0x00000004004c0947 */ /* 0x000fea0003800000 */
[----:B------:R-:W-:-:S13]  /*25f0*/  LOP3.LUT P0, RZ, R17, 0x7fffffff, R19, 0xc8, !PT ;  /* 0x7fffffff11ff7812 */ /* 0x000fda000780c813 */
[----:B------:R-:W-:Y:S05]  /*2600*/  @!P0 BRA `(.L_x_35) ;  /* 0x00000004003c8947 */ /* 0x000fea0003800000 */
[C---:B------:R-:W-:Y:S02]  /*2610*/  FSETP.NEU.FTZ.AND P2, PT, |R12|.reuse, +INF , PT ;  /* 0x7f8000000c00780b */ /* 0x040fe40003f5d200 */
[----:B------:R-:W-:Y:S02]  /*2620*/  FSETP.NEU.FTZ.AND P1, PT, |R13|, +INF , PT ;  /* 0x7f8000000d00780b */ /* 0x000fe40003f3d200 */
[----:B------:R-:W-:-:S11]  /*2630*/  FSETP.NEU.FTZ.AND P0, PT, |R12|, +INF , PT ;  /* 0x7f8000000c00780b */ /* 0x000fd60003f1d200 */
[----:B------:R-:W-:Y:S05]  /*2640*/  @!P1 BRA !P2, `(.L_x_35) ;  /* 0x00000004002c9947 */ /* 0x000fea0005000000 */
[----:B------:R-:W-:-:S04]  /*2650*/  LOP3.LUT P2, RZ, R19, 0x7fffffff, RZ, 0xc0, !PT ;  /* 0x7fffffff13ff7812 */ /* 0x000fc8000784c0ff */
[----:B------:R-:W-:-:S13]  /*2660*/  PLOP3.LUT P1, PT, P1, P2, PT, 0x2f, 0xf2 ;  /* 0x0000000000f2781c */ /* 0x000fda0000f24577 */
[----:B------:R-:W-:Y:S05]  /*2670*/  @P1 BRA `(.L_x_36) ;  /* 0x0000000400181947 */ /* 0x000fea0003800000 */
[----:B------:R-:W-:-:S04]  /*2680*/  LOP3.LUT P1, RZ, R17, 0x7fffffff, RZ, 0xc0, !PT ;  /* 0x7fffffff11ff7812 */ /* 0x000fc8000782c0ff */
[----:B------:R-:W-:-:S13]  /*2690*/  PLOP3.LUT P0, PT, P0, P1, PT, 0x2f, 0xf2 ;  /* 0x0000000000f2781c */ /* 0x000fda0000702577 */
[----:B------:R-:W-:Y:S05]  /*26a0*/  @P0 BRA `(.L_x_37) ;  /* 0x0000000400000947 */ /* 0x000fea0003800000 */
[----:B------:R-:W-:Y:S02]  /*26b0*/  ISETP.GE.AND P0, PT, R21, RZ, PT ;  /* 0x000000ff1500720c */ /* 0x000fe40003f06270 */
[----:B------:R-:W-:-:S11]  /*26c0*/  ISETP.GE.AND P1, PT, R22, RZ, PT ;  /* 0x000000ff1600720c */ /* 0x000fd60003f26270 */
[----:B------:R-:W-:Y:S01]  /*26d0*/  @P0 MOV R18, RZ ;  /* 0x000000ff00120202 */ /* 0x000fe20000000f00 */
[----:B------:R-:W-:Y:S01]  /*26e0*/  @!P0 FFMA R19, R12, 1.84467440737095516160e+19, RZ ;  /* 0x5f8000000c138823 */ /* 0x000fe200000000ff */
[----:B------:R-:W-:Y:S01]  /*26f0*/  @!P0 MOV R18, 0xffffffc0 ;  /* 0xffffffc000128802 */ /* 0x000fe20000000f00 */
[----:B------:R-:W-:-:S03]  /*2700*/  @!P1 FFMA R17, R13, 1.84467440737095516160e+19, RZ ;  /* 0x5f8000000d119823 */ /* 0x000fc600000000ff */
[----:B------:R-:W-:-:S07]  /*2710*/  @!P1 IADD3 R18, PT, PT, R18, 0x40, RZ ;  /* 0x0000004012129810 */ /* 0x000fce0007ffe0ff */
.L_x_33:
[----:B------:R-:W-:Y:S01]  /*2720*/  LEA R12, R16, 0xc0800000, 0x17 ;  /* 0xc0800000100c7811 */ /* 0x000fe200078eb8ff */
[----:B------:R-:W-:Y:S03]  /*2730*/  BSSY.RECONVERGENT B3, `(.L_x_38) ;  /* 0x0000036000037945 */ /* 0x000fe60003800200 */
[----:B------:R-:W-:Y:S02]  /*2740*/  IADD3 R21, PT, PT, -R12, R17, RZ ;  /* 0x000000110c157210 */ /* 0x000fe40007ffe1ff */
[----:B------:R-:W-:Y:S02]  /*2750*/  IADD3 R17, PT, PT, R20, -0x7f, RZ ;  /* 0xffffff8114117810 */ /* 0x000fe40007ffe0ff */
[----:B------:R-:W0:Y:S01]  /*2760*/  MUFU.RCP R13, R21 ;  /* 0x00000015000d7308 */ /* 0x000e220000001000 */
[----:B------:R-:W-:Y:S02]  /*2770*/  FADD.FTZ R23, -R21, -RZ ;  /* 0x800000ff15177221 */ /* 0x000fe40000010100 */
[C---:B------:R-:W-:Y:S01]  /*2780*/  IMAD R12, R17.reuse, -0x800000, R19 ;  /* 0xff800000110c7824 */ /* 0x040fe200078e0213 */
[----:B------:R-:W-:-:S04]  /*2790*/  IADD3 R17, PT, PT, R17, 0x7f, -R16 ;  /* 0x0000007f11117810 */ /* 0x000fc80007ffe810 */
[----:B------:R-:W-:Y:S01]  /*27a0*/  IADD3 R17, PT, PT, R17, R18, RZ ;  /* 0x0000001211117210 */ /* 0x000fe20007ffe0ff */
[----:B0-----:R-:W-:-:S04]  /*27b0*/  FFMA R20, R13, R23, 1 ;  /* 0x3f8000000d147423 */ /* 0x001fc80000000017 */
[----:B------:R-:W-:-:S04]  /*27c0*/  FFMA R13, R13, R20, R13 ;  /* 0x000000140d0d7223 */ /* 0x000fc8000000000d */
[----:B------:R-:W-:-:S04]  /*27d0*/  FFMA R20, R12, R13, RZ ;  /* 0x0000000d0c147223 */ /* 0x000fc800000000ff */
[----:B------:R-:W-:-:S04]  /*27e0*/  FFMA R19, R23, R20, R12 ;  /* 0x0000001417137223 */ /* 0x000fc8000000000c */
[----:B------:R-:W-:-:S04]  /*27f0*/  FFMA R20, R13, R19, R20 ;  /* 0x000000130d147223 */ /* 0x000fc80000000014 */
[----:B------:R-:W-:-:S04]  /*2800*/  FFMA R23, R23, R20, R12 ;  /* 0x0000001417177223 */ /* 0x000fc8000000000c */
[----:B------:R-:W-:-:S05]  /*2810*/  FFMA R12, R13, R23, R20 ;  /* 0x000000170d0c7223 */ /* 0x000fca0000000014 */
[----:B------:R-:W-:-:S04]  /*2820*/  SHF.R.U32.HI R16, RZ, 0x17, R12 ;  /* 0x00000017ff107819 */ /* 0x000fc8000001160c */
[----:B------:R-:W-:-:S04]  /*2830*/  LOP3.LUT R16, R16, 0xff, RZ, 0xc0, !PT ;  /* 0x000000ff10107812 */ /* 0x000fc800078ec0ff */
[----:B------:R-:W-:-:S05]  /*2840*/  IADD3 R19, PT, PT, R16, R17, RZ ;  /* 0x0000001110137210 */ /* 0x000fca0007ffe0ff */
[----:B------:R-:W-:-:S05]  /*2850*/  VIADD R16, R19, 0xffffffff ;  /* 0xffffffff13107836 */ /* 0x000fca0000000000 */
[----:B------:R-:W-:-:S13]  /*2860*/  ISETP.GE.U32.AND P0, PT, R16, 0xfe, PT ;  /* 0x000000fe1000780c */ /* 0x000fda0003f06070 */
[----:B------:R-:W-:Y:S05]  /*2870*/  @!P0 BRA `(.L_x_39) ;  /* 0x0000000000808947 */ /* 0x000fea0003800000 */
[----:B------:R-:W-:-:S13]  /*2880*/  ISETP.GT.AND P0, PT, R19, 0xfe, PT ;  /* 0x000000fe1300780c */ /* 0x000fda0003f04270 */
[----:B------:R-:W-:Y:S05]  /*2890*/  @P0 BRA `(.L_x_40) ;  /* 0x00000000006c0947 */ /* 0x000fea0003800000 */
[----:B------:R-:W-:-:S13]  /*28a0*/  ISETP.GE.AND P0, PT, R19, 0x1, PT ;  /* 0x000000011300780c */ /* 0x000fda0003f06270 */
[----:B------:R-:W-:Y:S05]  /*28b0*/  @P0 BRA `(.L_x_41) ;  /* 0x0000000000740947 */ /* 0x000fea0003800000 */
[----:B------:R-:W-:Y:S02]  /*28c0*/  ISETP.GE.AND P0, PT, R19, -0x18, PT ;  /* 0xffffffe81300780c */ /* 0x000fe40003f06270 */
[----:B------:R-:W-:-:S11]  /*28d0*/  LOP3.LUT R12, R12, 0x80000000, RZ, 0xc0, !PT ;  /* 0x800000000c0c7812 */ /* 0x000fd600078ec0ff */
[----:B------:R-:W-:Y:S05]  /*28e0*/  @!P0 BRA `(.L_x_41) ;  /* 0x0000000000688947 */ /* 0x000fea0003800000 */
[-CC-:B------:R-:W-:Y:S01]  /*28f0*/  FFMA.RZ R16, R13, R23.reuse, R20.reuse ;  /* 0x000000170d107223 */ /* 0x180fe2000000c014 */
[C---:B------:R-:W-:Y:S02]  /*2900*/  IADD3 R18, PT, PT, R19.reuse, 0x20, RZ ;  /* 0x0000002013127810 */ /* 0x040fe40007ffe0ff */
[----:B------:R-:W-:Y:S02]  /*2910*/  ISETP.NE.AND P2, PT, R19, RZ, PT ;  /* 0x000000ff1300720c */ /* 0x000fe40003f45270 */
[----:B------:R-:W-:Y:S01]  /*2920*/  LOP3.LUT R17, R16, 0x7fffff, RZ, 0xc0, !PT ;  /* 0x007fffff10117812 */ /* 0x000fe200078ec0ff */
[CCC-:B------:R-:W-:Y:S01]  /*2930*/  FFMA.RP R16, R13.reuse, R23.reuse, R20.reuse ;  /* 0x000000170d107223 */ /* 0x1c0fe20000008014 */
[----:B------:R-:W-:Y:S01]  /*2940*/  FFMA.RM R13, R13, R23, R20 ;  /* 0x000000170d0d7223 */ /* 0x000fe20000004014 */
[----:B------:R-:W-:Y:S02]  /*2950*/  ISETP.NE.AND P1, PT, R19, RZ, PT ;  /* 0x000000ff1300720c */ /* 0x000fe40003f25270 */
[----:B------:R-:W-:-:S02]  /*2960*/  LOP3.LUT R17, R17, 0x800000, RZ, 0xfc, !PT ;  /* 0x0080000011117812 */ /* 0x000fc400078efcff */
[----:B------:R-:W-:Y:S02]  /*2970*/  IADD3 R19, PT, PT, -R19, RZ, RZ ;  /* 0x000000ff13137210 */ /* 0x000fe40007ffe1ff */
[----:B------:R-:W-:Y:S02]  /*2980*/  SHF.L.U32 R18, R17, R18, RZ ;  /* 0x0000001211127219 */ /* 0x000fe400000006ff */
[----:B------:R-:W-:Y:S02]  /*2990*/  FSETP.NEU.FTZ.AND P0, PT, R16, R13, PT ;  /* 0x0000000d1000720b */ /* 0x000fe40003f1d000 */
[----:B------:R-:W-:Y:S02]  /*29a0*/  SEL R16, R19, RZ, P2 ;  /* 0x000000ff13107207 */ /* 0x000fe40001000000 */
[----:B------:R-:W-:Y:S02]  /*29b0*/  ISETP.NE.AND P1, PT, R18, RZ, P1 ;  /* 0x000000ff1200720c */ /* 0x000fe40000f25270 */
[----:B------:R-:W-:-:S02]  /*29c0*/  SHF.R.U32.HI R16, RZ, R16, R17 ;  /* 0x00000010ff107219 */ /* 0x000fc40000011611 */
[----:B------:R-:W-:Y:S02]  /*29d0*/  PLOP3.LUT P0, PT, P0, P1, PT, 0xf8, 0x8f ;  /* 0x00000000008f781c */ /* 0x000fe40000703f70 */
[----:B------:R-:W-:Y:S02]  /*29e0*/  SHF.R.U32.HI R18, RZ, 0x1, R16 ;  /* 0x00000001ff127819 */ /* 0x000fe40000011610 */
[----:B------:R-:W-:-:S04]  /*29f0*/  SEL R13, RZ, 0x1, !P0 ;  /* 0x00000001ff0d7807 */ /* 0x000fc80004000000 */
[----:B------:R-:W-:-:S04]  /*2a00*/  LOP3.LUT R13, R13, 0x1, R18, 0xf8, !PT ;  /* 0x000000010d0d7812 */ /* 0x000fc800078ef812 */
[----:B------:R-:W-:-:S04]  /*2a10*/  LOP3.LUT R13, R13, R16, RZ, 0xc0, !PT ;  /* 0x000000100d0d7212 */ /* 0x000fc800078ec0ff */
[----:B------:R-:W-:-:S04]  /*2a20*/  IADD3 R13, PT, PT, R18, R13, RZ ;  /* 0x0000000d120d7210 */ /* 0x000fc80007ffe0ff */
[----:B------:R-:W-:Y:S01]  /*2a30*/  LOP3.LUT R12, R13, R12, RZ, 0xfc, !PT ;  /* 0x0000000c0d0c7212 */ /* 0x000fe200078efcff */
[----:B------:R-:W-:Y:S06]  /*2a40*/  BRA `(.L_x_41) ;  /* 0x0000000000107947 */ /* 0x000fec0003800000 */
.L_x_40:
[----:B------:R-:W-:-:S04]  /*2a50*/  LOP3.LUT R12, R12, 0x80000000, RZ, 0xc0, !PT ;  /* 0x800000000c0c7812 */ /* 0x000fc800078ec0ff */
[----:B------:R-:W-:Y:S01]  /*2a60*/  LOP3.LUT R12, R12, 0x7f800000, RZ, 0xfc, !PT ;  /* 0x7f8000000c0c7812 */ /* 0x000fe200078efcff */
[----:B------:R-:W-:Y:S06]  /*2a70*/  BRA `(.L_x_41) ;  /* 0x0000000000047947 */ /* 0x000fec0003800000 */
.L_x_39:
[----:B------:R-:W-:-:S07]  /*2a80*/  LEA R12, R17, R12, 0x17 ;  /* 0x0000000c110c7211 */ /* 0x000fce00078eb8ff */
.L_x_41:
[----:B------:R-:W-:Y:S05]  /*2a90*/  BSYNC.RECONVERGENT B3 ;  /* 0x0000000000037941 */ /* 0x000fea0003800200 */
.L_x_38:
[----:B------:R-:W-:Y:S05]  /*2aa0*/  BRA `(.L_x_42) ;  /* 0x0000000000207947 */ /* 0x000fea0003800000 */
.L_x_37:
[----:B------:R-:W-:-:S04]  /*2ab0*/  LOP3.LUT R12, R17, 0x80000000, R19, 0x48, !PT ;  /* 0x80000000110c7812 */ /* 0x000fc800078e4813 */
[----:B------:R-:W-:Y:S01]  /*2ac0*/  LOP3.LUT R12, R12, 0x7f800000, RZ, 0xfc, !PT ;  /* 0x7f8000000c0c7812 */ /* 0x000fe200078efcff */
[----:B------:R-:W-:Y:S06]  /*2ad0*/  BRA `(.L_x_42) ;  /* 0x0000000000147947 */ /* 0x000fec0003800000 */
.L_x_36:
[----:B------:R-:W-:Y:S01]  /*2ae0*/  LOP3.LUT R12, R17, 0x80000000, R19, 0x48, !PT ;  /* 0x80000000110c7812 */ /* 0x000fe200078e4813 */
[----:B------:R-:W-:Y:S06]  /*2af0*/  BRA `(.L_x_42) ;  /* 0x00000000000c7947 */ /* 0x000fec0003800000 */
.L_x_35:
[----:B------:R-:W0:Y:S01]  /*2b00*/  MUFU.RSQ R12, -QNAN ;  /* 0xffc00000000c7908 */ /* 0x000e220000001400 */
[----:B------:R-:W-:Y:S05]  /*2b10*/  BRA `(.L_x_42) ;  /* 0x0000000000047947 */ /* 0x000fea0003800000 */
.L_x_34:
[----:B------:R-:W-:-:S07]  /*2b20*/  FADD.FTZ R12, R12, R13 ;  /* 0x0000000d0c0c7221 */ /* 0x000fce0000010000 */
.L_x_42:
[----:B------:R-:W-:Y:S05]  /*2b30*/  BSYNC.RECONVERGENT B2 ;  /* 0x0000000000027941 */ /* 0x000fea0003800200 */
.L_x_32:
[----:B------:R-:W-:Y:S01]  /*2b40*/  HFMA2 R13, -RZ, RZ, 0, 0 ;  /* 0x00000000ff0d7431 */ /* 0x000fe200000001ff */
[----:B0-----:R-:W-:Y:S02]  /*2b50*/  MOV R21, R12 ;  /* 0x0000000c00157202 */ /* 0x001fe40000000f00 */
[----:B------:R-:W-:-:S04]  /*2b60*/  MOV R12, R14 ;  /* 0x0000000e000c7202 */ /* 0x000fc80000000f00 */
[----:B------:R-:W-:Y:S05]  /*2b70*/  RET.REL.NODEC R12 `(_Z18cholesky_gpu_naivejPKfPf) ;  /* 0xffffffd40c207950 */ /* 0x000fea0003c3ffff */
.L_x_43:
[----:B------:R-:W-:-:S00]  /*2b80*/  BRA `(.L_x_43) ;  /* 0xfffffffc00fc7947 */ /* 0x000fc0000383ffff */
[----:B------:R-:W-:-:S00]  /*2b90*/  NOP ;  /* 0x0000000000007918 */ /* 0x000fc00000000000 */
        /* <DEDUP_REMOVED lines=14> */
.L_x_45:


//--------------------- .nv.shared.reserved.0     --------------------------
	.section	.nv.shared.reserved.0,"aw",@nobits
	.weak		__nv_reservedSMEM_offset_0_alias
	.size		__nv_reservedSMEM_offset_0_alias, 0, 64
	.other		__nv_reservedSMEM_offset_0_alias,@"STO_CUDA_RESERVED_SHARED STV_DEFAULT"
__nv_reservedSMEM_offset_0_alias:
	.zero		0
	.zero		64


//--------------------- .nv.constant0._Z18cholesky_gpu_naivejPKfPf --------------------------
	.section	.nv.constant0._Z18cholesky_gpu_naivejPKfPf,"a",@progbits
	.sectionflags	@""
	.align	4
.nv.constant0._Z18cholesky_gpu_naivejPKfPf:
	.zero		920


//--------------------- SYMBOLS --------------------------

	.type		.nv.reservedSmem.offset0,@object
	.size		.nv.reservedSmem.offset0,0x4
